	.target	sm_90a

	.elftype	@"ET_EXEC"


//--------------------- .note.nv.tkinfo           --------------------------
	.section	.note.nv.tkinfo,"",@"SHT_NOTE"
	.sectionflags	@"SHF_NOTE_NV_TKINFO"
	.tkinfo
        /*0018*/ 	.word	0x00000002
        /*0030*/ 	.string	""
        /*0030*/ 	.string	"ptxas"
        /*0030*/ 	.string	"Cuda compilation tools, release 13.0, V13.0.88"
        /*0030*/ 	.string	"Build cuda_13.0.r13.0/compiler.36424714_0"
        /*0030*/ 	.string	"-v  -suppress-debug-info  -lineinfo  -arch sm_90a "



//--------------------- .note.nv.cuinfo           --------------------------
	.section	.note.nv.cuinfo,"",@"SHT_NOTE"
	.sectionflags	@"SHF_NOTE_NV_CUINFO"
        /*0018*/ 	.short	0x0002
        /*001a*/ 	.short	0x005a
        /*001c*/ 	.short	0x0082
	.zero		2


//--------------------- .nv.info                  --------------------------
	.section	.nv.info,"",@"SHT_CUDA_INFO"
	.align	4


	//----- nvinfo : EIATTR_REGCOUNT
	.align		4
        /*0000*/ 	.byte	0x04, 0x2f
        /*0002*/ 	.short	(.L_1 - .L_0)
	.align		4
.L_0:
        /*0004*/ 	.word	index@(gluon_wgmma)
        /*0008*/ 	.word	0x0000003a


	//----- nvinfo : EIATTR_FRAME_SIZE
	.align		4
.L_1:
        /*000c*/ 	.byte	0x04, 0x11
        /*000e*/ 	.short	(.L_3 - .L_2)
	.align		4
.L_2:
        /*0010*/ 	.word	index@(gluon_wgmma)
        /*0014*/ 	.word	0x00000000


	//----- nvinfo : EIATTR_MIN_STACK_SIZE
	.align		4
.L_3:
        /*0018*/ 	.byte	0x04, 0x12
        /*001a*/ 	.short	(.L_5 - .L_4)
	.align		4
.L_4:
        /*001c*/ 	.word	index@(gluon_wgmma)
        /*0020*/ 	.word	0x00000000
.L_5:


//--------------------- .nv.compat                --------------------------
	.section	.nv.compat,"",@"SHT_CUDA_COMPAT_INFO"
	.align	4
        /*0000*/ 	.byte	0x02, 0x09, 0x01, 0x00, 0x02, 0x02, 0x04, 0x00, 0x02, 0x05, 0x05, 0x00, 0x03, 0x07, 0x01, 0x01
        /*0010*/ 	.byte	0x02, 0x03, 0x03, 0x00, 0x02, 0x06, 0x01, 0x00, 0x04, 0x0b, 0x08, 0x00, 0x00, 0x00, 0x00, 0x00
        /*0020*/ 	.byte	0x00, 0x00, 0x00, 0x00


//--------------------- .nv.info.gluon_wgmma      --------------------------
	.section	.nv.info.gluon_wgmma,"",@"SHT_CUDA_INFO"
	.sectionflags	@""
	.align	4


	//----- nvinfo : EIATTR_CUDA_API_VERSION
	.align		4
        /*0000*/ 	.byte	0x04, 0x37
        /*0002*/ 	.short	(.L_7 - .L_6)
.L_6:
        /*0004*/ 	.word	0x00000082


	//----- nvinfo : EIATTR_KPARAM_INFO
	.align		4
.L_7:
        /*0008*/ 	.byte	0x04, 0x17
        /*000a*/ 	.short	(.L_9 - .L_8)
.L_8:
        /*000c*/ 	.word	0x00000000
        /*0010*/ 	.short	0x000a
        /*0012*/ 	.short	0x0048
        /*0014*/ 	.byte	0x00, 0xf4, 0x21, 0x00


	//----- nvinfo : EIATTR_KPARAM_INFO
	.align		4
.L_9:
        /*0018*/ 	.byte	0x04, 0x17
        /*001a*/ 	.short	(.L_11 - .L_10)
.L_10:
        /*001c*/ 	.word	0x00000000
        /*0020*/ 	.short	0x0009
        /*0022*/ 	.short	0x0040
        /*0024*/ 	.byte	0x00, 0xf4, 0x21, 0x00


	//----- nvinfo : EIATTR_KPARAM_INFO
	.align		4
.L_11:
        /*0028*/ 	.byte	0x04, 0x17
        /*002a*/ 	.short	(.L_13 - .L_12)
.L_12:
        /*002c*/ 	.word	0x00000000
        /*0030*/ 	.short	0x0008
        /*0032*/ 	.short	0x0038
        /*0034*/ 	.byte	0x00, 0xf0, 0x21, 0x00


	//----- nvinfo : EIATTR_KPARAM_INFO
	.align		4
.L_13:
        /*0038*/ 	.byte	0x04, 0x17
        /*003a*/ 	.short	(.L_15 - .L_14)
.L_14:
        /*003c*/ 	.word	0x00000000
        /*0040*/ 	.short	0x0007
        /*0042*/ 	.short	0x0030
        /*0044*/ 	.byte	0x00, 0xf0, 0x21, 0x00


	//----- nvinfo : EIATTR_KPARAM_INFO
	.align		4
.L_15:
        /*0048*/ 	.byte	0x04, 0x17
        /*004a*/ 	.short	(.L_17 - .L_16)
.L_16:
        /*004c*/ 	.word	0x00000000
        /*0050*/ 	.short	0x0006
        /*0052*/ 	.short	0x0028
        /*0054*/ 	.byte	0x00, 0xf0, 0x21, 0x00


	//----- nvinfo : EIATTR_KPARAM_INFO
	.align		4
.L_17:
        /*0058*/ 	.byte	0x04, 0x17
        /*005a*/ 	.short	(.L_19 - .L_18)
.L_18:
        /*005c*/ 	.word	0x00000000
        /*0060*/ 	.short	0x0005
        /*0062*/ 	.short	0x0020
        /*0064*/ 	.byte	0x00, 0xf0, 0x11, 0x00


	//----- nvinfo : EIATTR_KPARAM_INFO
	.align		4
.L_19:
        /*0068*/ 	.byte	0x04, 0x17
        /*006a*/ 	.short	(.L_21 - .L_20)
.L_20:
        /*006c*/ 	.word	0x00000000
        /*0070*/ 	.short	0x0004
        /*0072*/ 	.short	0x001c
        /*0074*/ 	.byte	0x00, 0xf0, 0x11, 0x00


	//----- nvinfo : EIATTR_KPARAM_INFO
	.align		4
.L_21:
        /*0078*/ 	.byte	0x04, 0x17
        /*007a*/ 	.short	(.L_23 - .L_22)
.L_22:
        /*007c*/ 	.word	0x00000000
        /*0080*/ 	.short	0x0003
        /*0082*/ 	.short	0x0018
        /*0084*/ 	.byte	0x00, 0xf0, 0x11, 0x00


	//----- nvinfo : EIATTR_KPARAM_INFO
	.align		4
.L_23:
        /*0088*/ 	.byte	0x04, 0x17
        /*008a*/ 	.short	(.L_25 - .L_24)
.L_24:
        /*008c*/ 	.word	0x00000000
        /*0090*/ 	.short	0x0002
        /*0092*/ 	.short	0x0010
        /*0094*/ 	.byte	0x00, 0xf4, 0x21, 0x00


	//----- nvinfo : EIATTR_KPARAM_INFO
	.align		4
.L_25:
        /*0098*/ 	.byte	0x04, 0x17
        /*009a*/ 	.short	(.L_27 - .L_26)
.L_26:
        /*009c*/ 	.word	0x00000000
        /*00a0*/ 	.short	0x0001
        /*00a2*/ 	.short	0x0008
        /*00a4*/ 	.byte	0x00, 0xf4, 0x21, 0x00


	//----- nvinfo : EIATTR_KPARAM_INFO
	.align		4
.L_27:
        /*00a8*/ 	.byte	0x04, 0x17
        /*00aa*/ 	.short	(.L_29 - .L_28)
.L_28:
        /*00ac*/ 	.word	0x00000000
        /*00b0*/ 	.short	0x0000
        /*00b2*/ 	.short	0x0000
        /*00b4*/ 	.byte	0x00, 0xf4, 0x21, 0x00


	//----- nvinfo : EIATTR_SPARSE_MMA_MASK
	.align		4
.L_29:
        /*00b8*/ 	.byte	0x03, 0x50
        /*00ba*/ 	.short	0x0000


	//----- nvinfo : EIATTR_MAXREG_COUNT
	.align		4
        /*00bc*/ 	.byte	0x03, 0x1b
        /*00be*/ 	.short	0x00ff


	//----- nvinfo : EIATTR_NUM_BARRIERS
	.align		4
        /*00c0*/ 	.byte	0x02, 0x4c
        /*00c2*/ 	.byte	0x01
	.zero		1


	//----- nvinfo : EIATTR_MERCURY_ISA_VERSION
	.align		4
        /*00c4*/ 	.byte	0x03, 0x5f
        /*00c6*/ 	.short	0x0101


	//----- nvinfo : EIATTR_INT_WARP_WIDE_INSTR_OFFSETS
	.align		4
        /*00c8*/ 	.byte	0x04, 0x31
        /*00ca*/ 	.short	(.L_31 - .L_30)


	//   ....[0]....
.L_30:
        /*00cc*/ 	.word	0x00001340


	//   ....[1]....
        /*00d0*/ 	.word	0x00001360


	//   ....[2]....
        /*00d4*/ 	.word	0x00001370


	//   ....[3]....
        /*00d8*/ 	.word	0x00001380


	//   ....[4]....
        /*00dc*/ 	.word	0x00001490


	//   ....[5]....
        /*00e0*/ 	.word	0x00001730


	//   ....[6]....
        /*00e4*/ 	.word	0x00001740


	//   ....[7]....
        /*00e8*/ 	.word	0x000017b0


	//   ....[8]....
        /*00ec*/ 	.word	0x000017c0


	//   ....[9]....
        /*00f0*/ 	.word	0x00001d10


	//   ....[10]....
        /*00f4*/ 	.word	0x00001d20


	//----- nvinfo : EIATTR_COOP_GROUP_MASK_REGIDS
	.align		4
.L_31:
        /*00f8*/ 	.byte	0x04, 0x29
        /*00fa*/ 	.short	(.L_33 - .L_32)


	//   ....[0]....
.L_32:
        /*00fc*/ 	.word	0xffffffff


	//   ....[1]....
        /*0100*/ 	.word	0xffffffff


	//   ....[2]....
        /*0104*/ 	.word	0xffffffff


	//----- nvinfo : EIATTR_COOP_GROUP_INSTR_OFFSETS
	.align		4
.L_33:
        /*0108*/ 	.byte	0x04, 0x28
        /*010a*/ 	.short	(.L_35 - .L_34)


	//   ....[0]....
.L_34:
        /*010c*/ 	.word	0x00000150


	//   ....[1]....
        /*0110*/ 	.word	0x00000720


	//   ....[2]....
        /*0114*/ 	.word	0x00000cd0


	//----- nvinfo : EIATTR_MBARRIER_INSTR_OFFSETS
	.align		4
.L_35:
        /*0118*/ 	.byte	0x04, 0x39
        /*011a*/ 	.short	(.L_37 - .L_36)


	//   ....[0]....
.L_36:
        /*011c*/ 	.word	0x000014e0
        /*0120*/ 	.word	0x000000ff
        /*0124*/ 	.word	0x00010000
        /*0128*/ 	.short	0x0100
        /*012a*/ 	.byte	0x10
	.zero		1


	//   ....[1]....
        /*012c*/ 	.word	0x00001500
        /*0130*/ 	.word	0x000000ff
        /*0134*/ 	.word	0x00010008
        /*0138*/ 	.short	0x0100
        /*013a*/ 	.byte	0x10
	.zero		1


	//   ....[2]....
        /*013c*/ 	.word	0x00001530
        /*0140*/ 	.word	0x000000ff
        /*0144*/ 	.word	0x00010010
        /*0148*/ 	.short	0x0100
        /*014a*/ 	.byte	0x10
	.zero		1


	//   ....[3]....
        /*014c*/ 	.word	0x00001550
        /*0150*/ 	.word	0x000000ff
        /*0154*/ 	.word	0x00010018
        /*0158*/ 	.short	0x0100
        /*015a*/ 	.byte	0x10
	.zero		1


	//   ....[4]....
        /*015c*/ 	.word	0x00001870
        /*0160*/ 	.word	0x000000ff
        /*0164*/ 	.word	0x00010000
        /*0168*/ 	.short	0x010a
        /*016a*/ 	.byte	0x11
	.zero		1


	//   ....[5]....
        /*016c*/ 	.word	0x00001bb0
        /*0170*/ 	.word	0x000000ff
        /*0174*/ 	.word	0x00010000
        /*0178*/ 	.short	0x0108
        /*017a*/ 	.byte	0x10
	.zero		1


	//   ....[6]....
        /*017c*/ 	.word	0x00001cd0
        /*0180*/ 	.word	0x000000ff
        /*0184*/ 	.word	0x00010008
        /*0188*/ 	.short	0x0108
        /*018a*/ 	.byte	0x10
	.zero		1


	//   ....[7]....
        /*018c*/ 	.word	0x00001d50
        /*0190*/ 	.word	0x000000ff
        /*0194*/ 	.word	0x00010010
        /*0198*/ 	.short	0x0108
        /*019a*/ 	.byte	0x10
	.zero		1


	//   ....[8]....
        /*019c*/ 	.word	0x00001d70
        /*01a0*/ 	.word	0x000000ff
        /*01a4*/ 	.word	0x00010018
        /*01a8*/ 	.short	0x0108
        /*01aa*/ 	.byte	0x10
	.zero		1


	//   ....[9]....
        /*01ac*/ 	.word	0x00001e40
        /*01b0*/ 	.word	0x000000ff
        /*01b4*/ 	.word	0x00010000
        /*01b8*/ 	.short	0x010a
        /*01ba*/ 	.byte	0x11
	.zero		1


	//----- nvinfo : EIATTR_NUM_MBARRIERS
	.align		4
.L_37:
        /*01bc*/ 	.byte	0x03, 0x38
        /*01be*/ 	.short	0x0004


	//----- nvinfo : EIATTR_EXIT_INSTR_OFFSETS
	.align		4
        /*01c0*/ 	.byte	0x04, 0x1c
        /*01c2*/ 	.short	(.L_39 - .L_38)


	//   ....[0]....
.L_38:
        /*01c4*/ 	.word	0x00001e30


	//----- nvinfo : EIATTR_REQNTID
	.align		4
.L_39:
        /*01c8*/ 	.byte	0x04, 0x10
        /*01ca*/ 	.short	(.L_41 - .L_40)
.L_40:
        /*01cc*/ 	.word	0x00000080
        /*01d0*/ 	.word	0x00000001
        /*01d4*/ 	.word	0x00000001


	//----- nvinfo : EIATTR_CRS_STACK_SIZE
	.align		4
.L_41:
        /*01d8*/ 	.byte	0x04, 0x1e
        /*01da*/ 	.short	(.L_43 - .L_42)
.L_42:
        /*01dc*/ 	.word	0x00000000


	//----- nvinfo : EIATTR_CBANK_PARAM_SIZE
	.align		4
.L_43:
        /*01e0*/ 	.byte	0x03, 0x19
        /*01e2*/ 	.short	0x0050


	//----- nvinfo : EIATTR_PARAM_CBANK
	.align		4
        /*01e4*/ 	.byte	0x04, 0x0a
        /*01e6*/ 	.short	(.L_45 - .L_44)
	.align		4
.L_44:
        /*01e8*/ 	.word	index@(.nv.constant0.gluon_wgmma)
        /*01ec*/ 	.short	0x0210
        /*01ee*/ 	.short	0x0050


	//----- nvinfo : EIATTR_SW_WAR
	.align		4
.L_45:
        /*01f0*/ 	.byte	0x04, 0x36
        /*01f2*/ 	.short	(.L_47 - .L_46)
.L_46:
        /*01f4*/ 	.word	0x00000008
.L_47:


//--------------------- .nv.callgraph             --------------------------
	.section	.nv.callgraph,"",@"SHT_CUDA_CALLGRAPH"
	.align	4
	.sectionentsize	8
	.align		4
        /*0000*/ 	.word	0x00000000
	.align		4
        /*0004*/ 	.word	0xffffffff
	.align		4
        /*0008*/ 	.word	0x00000000
	.align		4
        /*000c*/ 	.word	0xfffffffe
	.align		4
        /*0010*/ 	.word	0x00000000
	.align		4
        /*0014*/ 	.word	0xfffffffd
	.align		4
        /*0018*/ 	.word	0x00000000
	.align		4
        /*001c*/ 	.word	0xfffffffc


//--------------------- .text.gluon_wgmma         --------------------------
	.section	.text.gluon_wgmma,"ax",@progbits
	.align	128
        .global         gluon_wgmma
        .type           gluon_wgmma,@function
        .size           gluon_wgmma,(.L_x_52 - gluon_wgmma)
        .other          gluon_wgmma,@"STO_CUDA_ENTRY STV_DEFAULT"
gluon_wgmma:
.text.gluon_wgmma:
[----:B------:R-:W-:Y:S01]  /*0000*/  LDC R1, c[0x0][0x28] ;  /* 0x00000a00ff017b82 */ /* 0x000fe20000000800 */
[----:B------:R-:W1:Y:S07]  /*0010*/  S2R R0, SR_TID.X ;  /* 0x0000000000007919 */ /* 0x000e6e0000002100 */
[----:B------:R-:W2:Y:S01]  /*0020*/  S2UR UR4, SR_CgaCtaId ;  /* 0x00000000000479c3 */ /* 0x000ea20000008800 */
[----:B------:R-:W-:Y:S01]  /*0030*/  UMOV UR16, 0x400 ;  /* 0x0000040000107882 */ /* 0x000fe20000000000 */
[----:B------:R-:W-:Y:S01]  /*0040*/  ULDC UR6, c[0x0][0xc] ;  /* 0x0000030000067ab9 */ /* 0x000fe20000000800 */
[----:B------:R-:W-:Y:S01]  /*0050*/  ULDC.64 UR28, c[0x0][0x250] ;  /* 0x00009400001c7ab9 */ /* 0x000fe20000000a00 */
[----:B------:R-:W-:Y:S04]  /*0060*/  BSSY B0, `(.L_x_0) ;  /* 0x000001f000007945 */ /* 0x000fe80003800000 */
[----:B------:R-:W3:Y:S08]  /*0070*/  LDC R2, c[0x0][0x228] ;  /* 0x00008a00ff027b82 */ /* 0x000ef00000000800 */
[----:B------:R-:W4:Y:S08]  /*0080*/  LDC R8, c[0x0][0x230] ;  /* 0x00008c00ff087b82 */ /* 0x000f300000000800 */
[----:B------:R-:W-:Y:S01]  /*0090*/  S2UR UR30, SR_CTAID.Y ;  /* 0x00000000001e79c3 */ /* 0x000fe20000002600 */
[----:B--2---:R-:W-:-:S03]  /*00a0*/  ULEA UR16, UR4, UR16, 0x18 ;  /* 0x0000001004107291 */ /* 0x004fc6000f8ec03f */
[----:B------:R-:W-:Y:S01]  /*00b0*/  ULDC UR4, c[0x0][0x10] ;  /* 0x0000040000047ab9 */ /* 0x000fe20000000800 */
[----:B-1----:R-:W-:-:S03]  /*00c0*/  LOP3.LUT R6, R0, 0x7f, RZ, 0xc0, !PT ;  /* 0x0000007f00067812 */ /* 0x002fc600078ec0ff */
[----:B------:R-:W1:Y:S01]  /*00d0*/  S2UR UR5, SR_CTAID.Z ;  /* 0x00000000000579c3 */ /* 0x000e620000002700 */
[----:B---3--:R-:W-:Y:S01]  /*00e0*/  VIADD R2, R2, 0xffffffff ;  /* 0xffffffff02027836 */ /* 0x008fe20000000000 */
[C---:B------:R-:W-:Y:S02]  /*00f0*/  ISETP.GE.U32.AND P0, PT, R6.reuse, 0x20, PT ;  /* 0x000000200600780c */ /* 0x040fe40003f06070 */
[C---:B------:R-:W-:Y:S02]  /*0100*/  ISETP.NE.U32.AND P2, PT, R6.reuse, RZ, PT ;  /* 0x000000ff0600720c */ /* 0x040fe40003f45070 */
[----:B------:R-:W-:Y:S02]  /*0110*/  LEA R11, R6, UR16, 0x2 ;  /* 0x00000010060b7c11 */ /* 0x000fe4000f8e10ff */
[----:B------:R-:W2:Y:S01]  /*0120*/  S2UR UR31, SR_CTAID.X ;  /* 0x00000000001f79c3 */ /* 0x000ea20000002500 */
[----:B----4-:R-:W-:-:S06]  /*0130*/  VIADD R14, R8, 0xffffffff ;  /* 0xffffffff080e7836 */ /* 0x010fcc0000000000 */
[----:B------:R3:W-:Y:S01]  /*0140*/  @!P0 STS [R11], RZ ;  /* 0x000000ff0b008388 */ /* 0x0007e20000000800 */
[----:B------:R-:W-:-:S03]  /*0150*/  NOP ;  /* 0x0000000000007918 */ /* 0x000fc60000000000 */
[----:B------:R3:W-:Y:S01]  /*0160*/  @!P2 STS [UR16+0x24], R2 ;  /* 0x00002402ff00a988 */ /* 0x0007e20008000810 */
[----:B-1----:R-:W-:-:S03]  /*0170*/  UIMAD UR4, UR5, UR4, UR30 ;  /* 0x00000004050472a4 */ /* 0x002fc6000f8e021e */
[----:B------:R3:W-:Y:S01]  /*0180*/  @!P2 STS [UR16+0x20], R14 ;  /* 0x0000200eff00a988 */ /* 0x0007e20008000810 */
[----:B--2---:R-:W-:-:S04]  /*0190*/  UIMAD UR4, UR4, UR6, UR31 ;  /* 0x00000006040472a4 */ /* 0x004fc8000f8e021f */
[----:B------:R-:W-:-:S03]  /*01a0*/  UIMAD UR5, UR4, 0x180, URZ ;  /* 0x00000180040578a4 */ /* 0x000fc6000f8e023f */
[----:B------:R-:W-:Y:S01]  /*01b0*/  UMOV UR4, URZ ;  /* 0x0000003f00047c82 */ /* 0x000fe20008000000 */
[----:B------:R-:W-:-:S04]  /*01c0*/  UIADD3 UR24, UP0, UR5, UR28, URZ ;  /* 0x0000001c05187290 */ /* 0x000fc8000ff1e03f */
[----:B------:R-:W-:Y:S01]  /*01d0*/  ULEA.HI.X.SX32 UR25, UR5, UR29, 0x1, UP0 ;  /* 0x0000001d05197291 */ /* 0x000fe200080f0e3f */
[----:B---3--:R-:W-:Y:S11]  /*01e0*/  @P2 BRA `(.L_x_1) ;  /* 0x0000000000182947 */ /* 0x008ff60003800000 */
[----:B------:R-:W1:Y:S01]  /*01f0*/  LDS R3, [UR16+0x8] ;  /* 0x00000810ff037984 */ /* 0x000e620008000800 */
[----:B------:R-:W2:Y:S01]  /*0200*/  LDC.64 R12, c[0x0][0x210] ;  /* 0x00008400ff0c7b82 */ /* 0x000ea20000000a00 */
[----:B------:R-:W-:Y:S02]  /*0210*/  IMAD.MOV.U32 R4, RZ, RZ, 0x70 ;  /* 0x00000070ff047424 */ /* 0x000fe400078e00ff */
[----:B--2---:R2:W-:Y:S03]  /*0220*/  STS.64 [UR16], R12 ;  /* 0x0000000cff007988 */ /* 0x0045e60008000a10 */
[----:B-1----:R-:W-:-:S05]  /*0230*/  LOP3.LUT R3, R3, 0x10, R4, 0xd8, !PT ;  /* 0x0000001003037812 */ /* 0x002fca00078ed804 */
[----:B------:R2:W-:Y:S02]  /*0240*/  STS [UR16+0x8], R3 ;  /* 0x00000803ff007988 */ /* 0x0005e40008000810 */
.L_x_1:
[----:B------:R-:W-:Y:S05]  /*0250*/  BSYNC B0 ;  /* 0x0000000000007941 */ /* 0x000fea0003800000 */
.L_x_0:
[----:B------:R-:W-:Y:S04]  /*0260*/  BSSY B0, `(.L_x_2) ;  /* 0x000000a000007945 */ /* 0x000fe80003800000 */
[----:B------:R-:W-:Y:S05]  /*0270*/  @P2 BRA `(.L_x_3) ;  /* 0x0000000000202947 */ /* 0x000fea0003800000 */
[----:B--2---:R-:W1:Y:S01]  /*0280*/  LDS R3, [UR16+0x34] ;  /* 0x00003410ff037984 */ /* 0x004e620008000800 */
[----:B------:R-:W-:Y:S02]  /*0290*/  IMAD.MOV.U32 R4, RZ, RZ, 0x3f000000 ;  /* 0x3f000000ff047424 */ /* 0x000fe400078e00ff */
[----:B------:R-:W-:Y:S01]  /*02a0*/  @!P2 IMAD.MOV.U32 R5, RZ, RZ, 0x3f ;  /* 0x0000003fff05a424 */ /* 0x000fe200078e00ff */
[----:B------:R-:W2:Y:S02]  /*02b0*/  @!P2 LDS R10, [UR16+0x38] ;  /* 0x00003810ff0aa984 */ /* 0x000ea40008000800 */
[----:B-1----:R-:W-:Y:S02]  /*02c0*/  LOP3.LUT R3, R3, 0xff000000, R4, 0xb8, !PT ;  /* 0xff00000003037812 */ /* 0x002fe400078eb804 */
[----:B--2---:R-:W-:-:S03]  /*02d0*/  @!P2 LOP3.LUT R4, R10, 0xff, R5, 0xb8, !PT ;  /* 0x000000ff0a04a812 */ /* 0x004fc600078eb805 */
[----:B------:R1:W-:Y:S04]  /*02e0*/  STS [UR16+0x34], R3 ;  /* 0x00003403ff007988 */ /* 0x0003e80008000810 */
[----:B------:R1:W-:Y:S02]  /*02f0*/  @!P2 STS [UR16+0x38], R4 ;  /* 0x00003804ff00a988 */ /* 0x0003e40008000810 */
.L_x_3:
[----:B------:R-:W-:Y:S05]  /*0300*/  BSYNC B0 ;  /* 0x0000000000007941 */ /* 0x000fea0003800000 */
.L_x_2:
[----:B------:R-:W-:Y:S04]  /*0310*/  BSSY B0, `(.L_x_4) ;  /* 0x000000e000007945 */ /* 0x000fe80003800000 */
[----:B------:R-:W-:Y:S05]  /*0320*/  @P2 BRA `(.L_x_5) ;  /* 0x0000000000302947 */ /* 0x000fea0003800000 */
[----:B-1----:R-:W1:Y:S01]  /*0330*/  LDS R4, [UR16+0x34] ;  /* 0x00003410ff047984 */ /* 0x002e620008000800 */
[----:B--2---:R-:W2:Y:S03]  /*0340*/  LDC.64 R12, c[0x0][0x238] ;  /* 0x00008e00ff0c7b82 */ /* 0x004ea60000000a00 */
[----:B------:R-:W3:Y:S01]  /*0350*/  LDS R3, [UR16+0x1c] ;  /* 0x00001c10ff037984 */ /* 0x000ee20008000800 */
[C---:B--2---:R-:W-:Y:S01]  /*0360*/  SHF.L.U64.HI R10, R12.reuse, 0x1, R13 ;  /* 0x000000010c0a7819 */ /* 0x044fe2000001020d */
[----:B------:R-:W-:-:S03]  /*0370*/  IMAD.SHL.U32 R5, R12, 0x2, RZ ;  /* 0x000000020c057824 */ /* 0x000fc600078e00ff */
[--C-:B------:R-:W-:Y:S02]  /*0380*/  SHF.R.U32.HI R12, RZ, 0x4, R10.reuse ;  /* 0x00000004ff0c7819 */ /* 0x100fe4000001160a */
[----:B------:R-:W-:-:S05]  /*0390*/  SHF.R.U64 R5, R5, 0x4, R10 ;  /* 0x0000000405057819 */ /* 0x000fca000000120a */
[----:B------:R4:W-:Y:S01]  /*03a0*/  STS [UR16+0xc], R5 ;  /* 0x00000c05ff007988 */ /* 0x0009e20008000810 */
[----:B-1----:R-:W-:Y:S02]  /*03b0*/  LOP3.LUT R4, R4, 0x7, RZ, 0xb8, !PT ;  /* 0x0000000704047812 */ /* 0x002fe400078eb8ff */
[----:B---3--:R-:W-:-:S03]  /*03c0*/  LOP3.LUT R3, R3, 0xf, R12, 0xb8, !PT ;  /* 0x0000000f03037812 */ /* 0x008fc600078eb80c */
[----:B------:R4:W-:Y:S04]  /*03d0*/  STS [UR16+0x34], R4 ;  /* 0x00003404ff007988 */ /* 0x0009e80008000810 */
[----:B------:R4:W-:Y:S02]  /*03e0*/  STS [UR16+0x1c], R3 ;  /* 0x00001c03ff007988 */ /* 0x0009e40008000810 */
.L_x_5:
[----:B------:R-:W-:Y:S05]  /*03f0*/  BSYNC B0 ;  /* 0x0000000000007941 */ /* 0x000fea0003800000 */
.L_x_4:
[----:B------:R-:W-:Y:S04]  /*0400*/  BSSY B1, `(.L_x_6) ;  /* 0x000001a000017945 */ /* 0x000fe80003800000 */
[----:B------:R-:W-:Y:S04]  /*0410*/  BSSY B0, `(.L_x_7) ;  /* 0x0000015000007945 */ /* 0x000fe80003800000 */
[----:B------:R-:W-:Y:S05]  /*0420*/  @P2 BRA `(.L_x_8) ;  /* 0x0000000000202947 */ /* 0x000fea0003800000 */
[----:B-12-4-:R-:W1:Y:S02]  /*0430*/  LDS R3, [UR16+0x34] ;  /* 0x00003410ff037984 */ /* 0x016e640008000800 */
[----:B-1----:R-:W-:-:S05]  /*0440*/  LOP3.LUT R3, R3, 0x38, RZ, 0xb8, !PT ;  /* 0x0000003803037812 */ /* 0x002fca00078eb8ff */
[----:B------:R1:W-:Y:S01]  /*0450*/  STS [UR16+0x34], R3 ;  /* 0x00003403ff007988 */ /* 0x0003e20008000810 */
[----:B------:R-:W-:Y:S05]  /*0460*/  @P2 BRA `(.L_x_9) ;  /* 0x0000000000202947 */ /* 0x000fea0003800000 */
[----:B-1----:R-:W1:Y:S01]  /*0470*/  LDS R3, [UR16+0x8] ;  /* 0x00000810ff037984 */ /* 0x002e620008000800 */
[----:B------:R-:W-:-:S05]  /*0480*/  IMAD.MOV.U32 R4, RZ, RZ, 0x780 ;  /* 0x00000780ff047424 */ /* 0x000fca00078e00ff */
[----:B-1----:R-:W-:-:S05]  /*0490*/  LOP3.LUT R3, R3, 0x300, R4, 0xd8, !PT ;  /* 0x0000030003037812 */ /* 0x002fca00078ed804 */
[----:B------:R3:W-:Y:S02]  /*04a0*/  STS [UR16+0x8], R3 ;  /* 0x00000803ff007988 */ /* 0x0007e40008000810 */
.L_x_8:
[----:B------:R-:W-:Y:S05]  /*04b0*/  @P2 BRA `(.L_x_10) ;  /* 0x0000000000282947 */ /* 0x000fea0003800000 */
[----:B-1234-:R-:W1:Y:S02]  /*04c0*/  LDS R3, [UR16+0x8] ;  /* 0x00000810ff037984 */ /* 0x01ee640008000800 */
[----:B-1----:R-:W-:-:S05]  /*04d0*/  LOP3.LUT R3, R3, 0x1800, RZ, 0xb8, !PT ;  /* 0x0000180003037812 */ /* 0x002fca00078eb8ff */
[----:B------:R2:W-:Y:S02]  /*04e0*/  STS [UR16+0x8], R3 ;  /* 0x00000803ff007988 */ /* 0x0005e40008000810 */
.L_x_9:
[----:B------:R-:W-:Y:S05]  /*04f0*/  @P2 BREAK B0 ;  /* 0x0000000000002942 */ /* 0x000fea0003800000 */
[----:B------:R-:W-:Y:S05]  /*0500*/  @P2 BRA `(.L_x_11) ;  /* 0x0000000000242947 */ /* 0x000fea0003800000 */
[----:B------:R-:W3:Y:S01]  /*0510*/  LDS R4, [UR16+0x8] ;  /* 0x00000810ff047984 */ /* 0x000ee20008000800 */
[----:B-12---:R-:W-:-:S05]  /*0520*/  IMAD.MOV.U32 R3, RZ, RZ, 0x6000 ;  /* 0x00006000ff037424 */ /* 0x006fca00078e00ff */
[----:B---3--:R-:W-:-:S04]  /*0530*/  LOP3.LUT R3, R4, 0x6000, R3, 0xd8, !PT ;  /* 0x0000600004037812 */ /* 0x008fc800078ed803 */
[----:B------:R-:W-:-:S05]  /*0540*/  LOP3.LUT R3, R3, 0x400000, RZ, 0xb8, !PT ;  /* 0x0040000003037812 */ /* 0x000fca00078eb8ff */
[----:B------:R5:W-:Y:S02]  /*0550*/  STS [UR16+0x8], R3 ;  /* 0x00000803ff007988 */ /* 0x000be40008000810 */
.L_x_10:
[----:B------:R-:W-:Y:S05]  /*0560*/  BSYNC B0 ;  /* 0x0000000000007941 */ /* 0x000fea0003800000 */
.L_x_7:
[----:B-12345:R-:W1:Y:S02]  /*0570*/  @!P2 LDS R3, [UR16+0x8] ;  /* 0x00000810ff03a984 */ /* 0x03ee640008000800 */
[----:B-1----:R-:W-:-:S05]  /*0580*/  @!P2 LOP3.LUT R3, R3, 0x8000, RZ, 0xb8, !PT ;  /* 0x000080000303a812 */ /* 0x002fca00078eb8ff */
[----:B------:R3:W-:Y:S02]  /*0590*/  @!P2 STS [UR16+0x8], R3 ;  /* 0x00000803ff00a988 */ /* 0x0007e40008000810 */
.L_x_11:
[----:B------:R-:W-:Y:S05]  /*05a0*/  BSYNC B1 ;  /* 0x0000000000017941 */ /* 0x000fea0003800000 */
.L_x_6:
[----:B------:R-:W-:Y:S05]  /*05b0*/  WARPSYNC.ALL ;  /* 0x0000000000007948 */ /* 0x000fea0003800000 */
[----:B-123--:R-:W1:Y:S02]  /*05c0*/  LDC R3, c[0x0][0x22c] ;  /* 0x00008b00ff037b82 */ /* 0x00ee640000000800 */
[----:B-1----:R-:W-:Y:S01]  /*05d0*/  VIADD R3, R3, 0xffffffff ;  /* 0xffffffff03037836 */ /* 0x002fe20000000000 */
[----:B------:R-:W-:Y:S06]  /*05e0*/  @P0 BRA `(.L_x_12) ;  /* 0x0000000000280947 */ /* 0x000fec0003800000 */
[----:B------:R-:W1:Y:S01]  /*05f0*/  S2R R4, SR_LANEID ;  /* 0x0000000000047919 */ /* 0x000e620000000000 */
[----:B------:R-:W-:Y:S05]  /*0600*/  WARPSYNC.ALL ;  /* 0x0000000000007948 */ /* 0x000fea0003800000 */
[----:B-1----:R-:W-:-:S05]  /*0610*/  IMAD.SHL.U32 R7, R4, 0x4, RZ ;  /* 0x0000000404077824 */ /* 0x002fca00078e00ff */
[----:B------:R-:W1:Y:S01]  /*0620*/  LDS R9, [R7+UR16] ;  /* 0x0000001007097984 */ /* 0x000e620008000800 */
[----:B------:R-:W-:-:S05]  /*0630*/  IADD3 R4, P1, R7, UR24, RZ ;  /* 0x0000001807047c10 */ /* 0x000fca000ff3e0ff */
[----:B------:R-:W-:-:S05]  /*0640*/  IMAD.X R5, RZ, RZ, UR25, P1 ;  /* 0x00000019ff057e24 */ /* 0x000fca00088e06ff */
[----:B-1----:R1:W2:Y:S01]  /*0650*/  ATOMG.E.EXCH.STRONG.GPU PT, RZ, [R4], R9 ;  /* 0x0000000904ff73a8 */ /* 0x0022a200041ee100 */
[----:B------:R-:W-:-:S04]  /*0660*/  DEPBAR {5,4,3,2,1,0} ;  /* 0x0000003f0000791a */ /* 0x000fc80000000000 */
[----:B------:R1:W-:Y:S01]  /*0670*/  UTMACCTL.IV [UR24] ;  /* 0x00000000180079b9 */ /* 0x0003e20008000000 */
[----:B------:R-:W-:Y:S01]  /*0680*/  NOP ;  /* 0x0000000000007918 */ /* 0x000fe20000000000 */
.L_x_12:
[----:B------:R-:W-:Y:S05]  /*0690*/  @P0 BRA `(.L_x_13) ;  /* 0x00000000000c0947 */ /* 0x000fea0003800000 */
[----:B------:R0:W-:Y:S01]  /*06a0*/  UTMACMDFLUSH ;  /* 0x00000000000079b7 */ /* 0x0001e20000000000 */
[----:B------:R-:W-:Y:S05]  /*06b0*/  @P0 BRA `(.L_x_13) ;  /* 0x0000000000040947 */ /* 0x000fea0003800000 */
[----:B------:R-:W-:-:S04]  /*06c0*/  DEPBAR.LE SB0, 0x0 ;  /* 0x000080000000791a */ /* 0x000fc80000000000 */
.L_x_13:
[----:B------:R-:W-:Y:S05]  /*06d0*/  WARPSYNC.ALL ;  /* 0x0000000000007948 */ /* 0x000fea0003800000 */
[----:B--2---:R-:W-:Y:S06]  /*06e0*/  BAR.SYNC.DEFER_BLOCKING 0x0 ;  /* 0x0000000000007b1d */ /* 0x004fec0000010000 */
[----:B------:R-:W-:Y:S02]  /*06f0*/  BSSY B1, `(.L_x_14) ;  /* 0x000000b000017945 */ /* 0x000fe40003800000 */
[----:B------:R-:W-:Y:S06]  /*0700*/  BAR.SYNC.DEFER_BLOCKING 0x0 ;  /* 0x0000000000007b1d */ /* 0x000fec0000010000 */
[----:B------:R2:W-:Y:S01]  /*0710*/  @!P0 STS [R11], RZ ;  /* 0x000000ff0b008388 */ /* 0x0005e20000000800 */
[----:B------:R-:W-:Y:S01]  /*0720*/  NOP ;  /* 0x0000000000007918 */ /* 0x000fe20000000000 */
[----:B------:R-:W-:Y:S05]  /*0730*/  @P2 BRA `(.L_x_15) ;  /* 0x0000000000182947 */ /* 0x000fea0003800000 */
[----:B-1----:R-:W1:Y:S01]  /*0740*/  LDS R4, [UR16+0x8] ;  /* 0x00000810ff047984 */ /* 0x002e620008000800 */
[----:B------:R-:W3:Y:S01]  /*0750*/  LDC.64 R12, c[0x0][0x218] ;  /* 0x00008600ff0c7b82 */ /* 0x000ee20000000a00 */
[----:B------:R-:W-:Y:S02]  /*0760*/  IMAD.MOV.U32 R5, RZ, RZ, 0x70 ;  /* 0x00000070ff057424 */ /* 0x000fe400078e00ff */
[----:B---3--:R3:W-:Y:S03]  /*0770*/  STS.64 [UR16], R12 ;  /* 0x0000000cff007988 */ /* 0x0087e60008000a10 */
[----:B-1----:R-:W-:-:S05]  /*0780*/  LOP3.LUT R4, R4, 0x10, R5, 0xd8, !PT ;  /* 0x0000001004047812 */ /* 0x002fca00078ed805 */
[----:B------:R3:W-:Y:S02]  /*0790*/  STS [UR16+0x8], R4 ;  /* 0x00000804ff007988 */ /* 0x0007e40008000810 */
.L_x_15:
[----:B-1----:R-:W-:Y:S05]  /*07a0*/  BSYNC B1 ;  /* 0x0000000000017941 */ /* 0x002fea0003800000 */
.L_x_14:
[----:B------:R-:W-:Y:S04]  /*07b0*/  BSSY B1, `(.L_x_16) ;  /* 0x000000a000017945 */ /* 0x000fe80003800000 */
[----:B------:R-:W-:Y:S05]  /*07c0*/  @P2 BRA `(.L_x_17) ;  /* 0x0000000000202947 */ /* 0x000fea0003800000 */
[----:B---3--:R-:W1:Y:S01]  /*07d0*/  LDS R4, [UR16+0x34] ;  /* 0x00003410ff047984 */ /* 0x008e620008000800 */
[----:B------:R-:W-:Y:S02]  /*07e0*/  IMAD.MOV.U32 R7, RZ, RZ, 0x3f000000 ;  /* 0x3f000000ff077424 */ /* 0x000fe400078e00ff */
[----:B------:R-:W-:Y:S01]  /*07f0*/  @!P2 IMAD.MOV.U32 R10, RZ, RZ, 0x3f ;  /* 0x0000003fff0aa424 */ /* 0x000fe200078e00ff */
[----:B------:R-:W3:Y:S02]  /*0800*/  @!P2 LDS R5, [UR16+0x38] ;  /* 0x00003810ff05a984 */ /* 0x000ee40008000800 */
[----:B-1----:R-:W-:Y:S02]  /*0810*/  LOP3.LUT R4, R4, 0xff000000, R7, 0xb8, !PT ;  /* 0xff00000004047812 */ /* 0x002fe400078eb807 */
[----:B---3--:R-:W-:-:S03]  /*0820*/  @!P2 LOP3.LUT R5, R5, 0xff, R10, 0xb8, !PT ;  /* 0x000000ff0505a812 */ /* 0x008fc600078eb80a */
[----:B------:R1:W-:Y:S04]  /*0830*/  STS [UR16+0x34], R4 ;  /* 0x00003404ff007988 */ /* 0x0003e80008000810 */
[----:B------:R1:W-:Y:S02]  /*0840*/  @!P2 STS [UR16+0x38], R5 ;  /* 0x00003805ff00a988 */ /* 0x0003e40008000810 */
.L_x_17:
[----:B------:R-:W-:Y:S05]  /*0850*/  BSYNC B1 ;  /* 0x0000000000017941 */ /* 0x000fea0003800000 */
.L_x_16:
[----:B------:R-:W-:Y:S04]  /*0860*/  BSSY B1, `(.L_x_18) ;  /* 0x0000004000017945 */ /* 0x000fe80003800000 */
[----:B------:R-:W-:Y:S05]  /*0870*/  @P2 BRA `(.L_x_19) ;  /* 0x0000000000082947 */ /* 0x000fea0003800000 */
[----:B------:R4:W-:Y:S04]  /*0880*/  STS [UR16+0x24], R14 ;  /* 0x0000240eff007988 */ /* 0x0009e80008000810 */
[----:B------:R4:W-:Y:S02]  /*0890*/  STS [UR16+0x20], R3 ;  /* 0x00002003ff007988 */ /* 0x0009e40008000810 */
.L_x_19:
[----:B------:R-:W-:Y:S05]  /*08a0*/  BSYNC B1 ;  /* 0x0000000000017941 */ /* 0x000fea0003800000 */
.L_x_18:
[----:B------:R-:W-:Y:S04]  /*08b0*/  BSSY B1, `(.L_x_20) ;  /* 0x000000e000017945 */ /* 0x000fe80003800000 */
[----:B------:R-:W-:Y:S05]  /*08c0*/  @P2 BRA `(.L_x_21) ;  /* 0x0000000000302947 */ /* 0x000fea0003800000 */
[----:B-1----:R-:W1:Y:S01]  /*08d0*/  LDS R5, [UR16+0x34] ;  /* 0x00003410ff057984 */ /* 0x002e620008000800 */
[----:B---3--:R-:W3:Y:S03]  /*08e0*/  LDC.64 R12, c[0x0][0x240] ;  /* 0x00009000ff0c7b82 */ /* 0x008ee60000000a00 */
[----:B------:R-:W5:Y:S01]  /*08f0*/  LDS R4, [UR16+0x1c] ;  /* 0x00001c10ff047984 */ /* 0x000f620008000800 */
[C---:B---3--:R-:W-:Y:S01]  /*0900*/  SHF.L.U64.HI R10, R12.reuse, 0x1, R13 ;  /* 0x000000010c0a7819 */ /* 0x048fe2000001020d */
[----:B------:R-:W-:-:S03]  /*0910*/  IMAD.SHL.U32 R7, R12, 0x2, RZ ;  /* 0x000000020c077824 */ /* 0x000fc600078e00ff */
[--C-:B------:R-:W-:Y:S02]  /*0920*/  SHF.R.U32.HI R9, RZ, 0x4, R10.reuse ;  /* 0x00000004ff097819 */ /* 0x100fe4000001160a */
[----:B------:R-:W-:-:S05]  /*0930*/  SHF.R.U64 R7, R7, 0x4, R10 ;  /* 0x0000000407077819 */ /* 0x000fca000000120a */
[----:B------:R3:W-:Y:S01]  /*0940*/  STS [UR16+0xc], R7 ;  /* 0x00000c07ff007988 */ /* 0x0007e20008000810 */
[----:B-1----:R-:W-:Y:S02]  /*0950*/  LOP3.LUT R5, R5, 0x7, RZ, 0xb8, !PT ;  /* 0x0000000705057812 */ /* 0x002fe400078eb8ff */
[----:B-----5:R-:W-:-:S03]  /*0960*/  LOP3.LUT R4, R4, 0xf, R9, 0xb8, !PT ;  /* 0x0000000f04047812 */ /* 0x020fc600078eb809 */
[----:B------:R3:W-:Y:S04]  /*0970*/  STS [UR16+0x34], R5 ;  /* 0x00003405ff007988 */ /* 0x0007e80008000810 */
[----:B------:R3:W-:Y:S02]  /*0980*/  STS [UR16+0x1c], R4 ;  /* 0x00001c04ff007988 */ /* 0x0007e40008000810 */
.L_x_21:
[----:B------:R-:W-:Y:S05]  /*0990*/  BSYNC B1 ;  /* 0x0000000000017941 */ /* 0x000fea0003800000 */
.L_x_20:
[----:B------:R-:W-:Y:S04]  /*09a0*/  BSSY B2, `(.L_x_22) ;  /* 0x000001a000027945 */ /* 0x000fe80003800000 */
[----:B------:R-:W-:Y:S04]  /*09b0*/  BSSY B1, `(.L_x_23) ;  /* 0x0000015000017945 */ /* 0x000fe80003800000 */
[----:B------:R-:W-:Y:S05]  /*09c0*/  @P2 BRA `(.L_x_24) ;  /* 0x0000000000202947 */ /* 0x000fea0003800000 */
[----:B-1-3--:R-:W1:Y:S02]  /*09d0*/  LDS R4, [UR16+0x34] ;  /* 0x00003410ff047984 */ /* 0x00ae640008000800 */
[----:B-1----:R-:W-:-:S05]  /*09e0*/  LOP3.LUT R4, R4, 0x38, RZ, 0xb8, !PT ;  /* 0x0000003804047812 */ /* 0x002fca00078eb8ff */
[----:B------:R1:W-:Y:S01]  /*09f0*/  STS [UR16+0x34], R4 ;  /* 0x00003404ff007988 */ /* 0x0003e20008000810 */
[----:B------:R-:W-:Y:S05]  /*0a00*/  @P2 BRA `(.L_x_25) ;  /* 0x0000000000202947 */ /* 0x000fea0003800000 */
[----:B-1----:R-:W1:Y:S01]  /*0a10*/  LDS R4, [UR16+0x8] ;  /* 0x00000810ff047984 */ /* 0x002e620008000800 */
[----:B------:R-:W-:-:S05]  /*0a20*/  IMAD.MOV.U32 R5, RZ, RZ, 0x780 ;  /* 0x00000780ff057424 */ /* 0x000fca00078e00ff */
[----:B-1----:R-:W-:-:S05]  /*0a30*/  LOP3.LUT R4, R4, 0x300, R5, 0xd8, !PT ;  /* 0x0000030004047812 */ /* 0x002fca00078ed805 */
[----:B------:R5:W-:Y:S02]  /*0a40*/  STS [UR16+0x8], R4 ;  /* 0x00000804ff007988 */ /* 0x000be40008000810 */
.L_x_24:
[----:B------:R-:W-:Y:S05]  /*0a50*/  @P2 BRA `(.L_x_26) ;  /* 0x0000000000282947 */ /* 0x000fea0003800000 */
[----:B-1-3-5:R-:W1:Y:S02]  /*0a60*/  LDS R4, [UR16+0x8] ;  /* 0x00000810ff047984 */ /* 0x02ae640008000800 */
[----:B-1----:R-:W-:-:S05]  /*0a70*/  LOP3.LUT R4, R4, 0x1800, RZ, 0xb8, !PT ;  /* 0x0000180004047812 */ /* 0x002fca00078eb8ff */
[----:B------:R3:W-:Y:S02]  /*0a80*/  STS [UR16+0x8], R4 ;  /* 0x00000804ff007988 */ /* 0x0007e40008000810 */
.L_x_25:
[----:B------:R-:W-:Y:S05]  /*0a90*/  @P2 BREAK B1 ;  /* 0x0000000000012942 */ /* 0x000fea0003800000 */
[----:B------:R-:W-:Y:S05]  /*0aa0*/  @P2 BRA `(.L_x_27) ;  /* 0x0000000000242947 */ /* 0x000fea0003800000 */
[----:B-1-3--:R-:W1:Y:S01]  /*0ab0*/  LDS R4, [UR16+0x8] ;  /* 0x00000810ff047984 */ /* 0x00ae620008000800 */
[----:B------:R-:W-:-:S05]  /*0ac0*/  IMAD.MOV.U32 R5, RZ, RZ, 0x6000 ;  /* 0x00006000ff057424 */ /* 0x000fca00078e00ff */
[----:B-1----:R-:W-:-:S04]  /*0ad0*/  LOP3.LUT R4, R4, 0x6000, R5, 0xd8, !PT ;  /* 0x0000600004047812 */ /* 0x002fc800078ed805 */
[----:B------:R-:W-:-:S05]  /*0ae0*/  LOP3.LUT R4, R4, 0x400000, RZ, 0xb8, !PT ;  /* 0x0040000004047812 */ /* 0x000fca00078eb8ff */
[----:B------:R1:W-:Y:S02]  /*0af0*/  STS [UR16+0x8], R4 ;  /* 0x00000804ff007988 */ /* 0x0003e40008000810 */
.L_x_26:
[----:B------:R-:W-:Y:S05]  /*0b00*/  BSYNC B1 ;  /* 0x0000000000017941 */ /* 0x000fea0003800000 */
.L_x_23:
[----:B-1-3-5:R-:W1:Y:S02]  /*0b10*/  @!P2 LDS R4, [UR16+0x8] ;  /* 0x00000810ff04a984 */ /* 0x02ae640008000800 */
[----:B-1----:R-:W-:-:S05]  /*0b20*/  @!P2 LOP3.LUT R4, R4, 0x8000, RZ, 0xb8, !PT ;  /* 0x000080000404a812 */ /* 0x002fca00078eb8ff */
[----:B------:R5:W-:Y:S02]  /*0b30*/  @!P2 STS [UR16+0x8], R4 ;  /* 0x00000804ff00a988 */ /* 0x000be40008000810 */
.L_x_27:
[----:B------:R-:W-:Y:S05]  /*0b40*/  BSYNC B2 ;  /* 0x0000000000027941 */ /* 0x000fea0003800000 */
.L_x_22:
[----:B------:R-:W-:Y:S05]  /*0b50*/  WARPSYNC.ALL ;  /* 0x0000000000007948 */ /* 0x000fea0003800000 */
[----:B------:R-:W-:-:S04]  /*0b60*/  UIADD3 UR27, UR5, 0x80, URZ ;  /* 0x00000080051b7890 */ /* 0x000fc8000fffe03f */
[----:B------:R-:W-:-:S04]  /*0b70*/  UIADD3 UR26, UP0, UR27, UR28, URZ ;  /* 0x0000001c1b1a7290 */ /* 0x000fc8000ff1e03f */
[----:B------:R-:W-:Y:S01]  /*0b80*/  ULEA.HI.X.SX32 UR27, UR27, UR29, 0x1, UP0 ;  /* 0x0000001d1b1b7291 */ /* 0x000fe200080f0e3f */
[----:B------:R-:W-:Y:S11]  /*0b90*/  @P0 BRA `(.L_x_28) ;  /* 0x0000000000280947 */ /* 0x000ff60003800000 */
[----:B-1-3-5:R-:W1:Y:S01]  /*0ba0*/  S2R R4, SR_LANEID ;  /* 0x0000000000047919 */ /* 0x02ae620000000000 */
[----:B------:R-:W-:Y:S05]  /*0bb0*/  WARPSYNC.ALL ;  /* 0x0000000000007948 */ /* 0x000fea0003800000 */
[----:B-1----:R-:W-:-:S05]  /*0bc0*/  IMAD.SHL.U32 R9, R4, 0x4, RZ ;  /* 0x0000000404097824 */ /* 0x002fca00078e00ff */
[----:B------:R-:W1:Y:S01]  /*0bd0*/  LDS R7, [R9+UR16] ;  /* 0x0000001009077984 */ /* 0x000e620008000800 */
[----:B------:R-:W-:-:S05]  /*0be0*/  IADD3 R4, P1, R9, UR26, RZ ;  /* 0x0000001a09047c10 */ /* 0x000fca000ff3e0ff */
[----:B------:R-:W-:-:S05]  /*0bf0*/  IMAD.X R5, RZ, RZ, UR27, P1 ;  /* 0x0000001bff057e24 */ /* 0x000fca00088e06ff */
[----:B-1----:R1:W3:Y:S01]  /*0c00*/  ATOMG.E.EXCH.STRONG.GPU PT, RZ, [R4], R7 ;  /* 0x0000000704ff73a8 */ /* 0x0022e200041ee100 */
[----:B------:R-:W-:-:S04]  /*0c10*/  DEPBAR {5,4,3,2,1,0} ;  /* 0x0000003f0000791a */ /* 0x000fc80000000000 */
[----:B------:R1:W-:Y:S01]  /*0c20*/  UTMACCTL.IV [UR26] ;  /* 0x000000001a0079b9 */ /* 0x0003e20008000000 */
[----:B------:R-:W-:Y:S01]  /*0c30*/  NOP ;  /* 0x0000000000007918 */ /* 0x000fe20000000000 */
.L_x_28:
[----:B------:R-:W-:Y:S05]  /*0c40*/  @P0 BRA `(.L_x_29) ;  /* 0x00000000000c0947 */ /* 0x000fea0003800000 */
[----:B------:R0:W-:Y:S01]  /*0c50*/  UTMACMDFLUSH ;  /* 0x00000000000079b7 */ /* 0x0001e20000000000 */
[----:B------:R-:W-:Y:S05]  /*0c60*/  @P0 BRA `(.L_x_29) ;  /* 0x0000000000040947 */ /* 0x000fea0003800000 */
[----:B------:R-:W-:-:S04]  /*0c70*/  DEPBAR.LE SB0, 0x0 ;  /* 0x000080000000791a */ /* 0x000fc80000000000 */
.L_x_29:
[----:B------:R-:W-:Y:S05]  /*0c80*/  WARPSYNC.ALL ;  /* 0x0000000000007948 */ /* 0x000fea0003800000 */
[----:B---3--:R-:W-:Y:S06]  /*0c90*/  BAR.SYNC.DEFER_BLOCKING 0x0 ;  /* 0x0000000000007b1d */ /* 0x008fec0000010000 */
[----:B------:R-:W-:Y:S02]  /*0ca0*/  BSSY B2, `(.L_x_30) ;  /* 0x000000b000027945 */ /* 0x000fe40003800000 */
[----:B------:R-:W-:Y:S06]  /*0cb0*/  BAR.SYNC.DEFER_BLOCKING 0x0 ;  /* 0x0000000000007b1d */ /* 0x000fec0000010000 */
[----:B------:R3:W-:Y:S01]  /*0cc0*/  @!P0 STS [R11], RZ ;  /* 0x000000ff0b008388 */ /* 0x0007e20000000800 */
[----:B------:R-:W-:Y:S01]  /*0cd0*/  NOP ;  /* 0x0000000000007918 */ /* 0x000fe20000000000 */
[----:B------:R-:W-:Y:S05]  /*0ce0*/  @P2 BRA `(.L_x_31) ;  /* 0x0000000000182947 */ /* 0x000fea0003800000 */
[----:B-1---5:R-:W1:Y:S01]  /*0cf0*/  LDS R4, [UR16+0x8] ;  /* 0x00000810ff047984 */ /* 0x022e620008000800 */
[----:B--23--:R-:W2:Y:S01]  /*0d00*/  LDC.64 R10, c[0x0][0x220] ;  /* 0x00008800ff0a7b82 */ /* 0x00cea20000000a00 */
[----:B------:R-:W-:Y:S02]  /*0d10*/  IMAD.MOV.U32 R5, RZ, RZ, 0x70 ;  /* 0x00000070ff057424 */ /* 0x000fe400078e00ff */
[----:B--2---:R2:W-:Y:S03]  /*0d20*/  STS.64 [UR16], R10 ;  /* 0x0000000aff007988 */ /* 0x0045e60008000a10 */
[----:B-1----:R-:W-:-:S05]  /*0d30*/  LOP3.LUT R4, R4, 0x10, R5, 0xd8, !PT ;  /* 0x0000001004047812 */ /* 0x002fca00078ed805 */
[----:B------:R2:W-:Y:S02]  /*0d40*/  STS [UR16+0x8], R4 ;  /* 0x00000804ff007988 */ /* 0x0005e40008000810 */
.L_x_31:
[----:B-1----:R-:W-:Y:S05]  /*0d50*/  BSYNC B2 ;  /* 0x0000000000027941 */ /* 0x002fea0003800000 */
.L_x_30:
[----:B------:R-:W-:Y:S04]  /*0d60*/  BSSY B3, `(.L_x_32) ;  /* 0x0000011000037945 */ /* 0x000fe80003800000 */
[----:B------:R-:W-:Y:S04]  /*0d70*/  BSSY B2, `(.L_x_33) ;  /* 0x000000e000027945 */ /* 0x000fe80003800000 */
[----:B------:R-:W-:Y:S05]  /*0d80*/  @P2 BRA `(.L_x_34) ;  /* 0x0000000000242947 */ /* 0x000fea0003800000 */
[----:B--2--5:R-:W1:Y:S01]  /*0d90*/  LDS R4, [UR16+0x34] ;  /* 0x00003410ff047984 */ /* 0x024e620008000800 */
[----:B------:R-:W-:-:S05]  /*0da0*/  IMAD.MOV.U32 R5, RZ, RZ, 0x3f000000 ;  /* 0x3f000000ff057424 */ /* 0x000fca00078e00ff */
[----:B-1----:R-:W-:-:S05]  /*0db0*/  LOP3.LUT R4, R4, 0xff000000, R5, 0xb8, !PT ;  /* 0xff00000004047812 */ /* 0x002fca00078eb805 */
[----:B------:R1:W-:Y:S01]  /*0dc0*/  STS [UR16+0x34], R4 ;  /* 0x00003404ff007988 */ /* 0x0003e20008000810 */
[----:B------:R-:W-:Y:S05]  /*0dd0*/  @P2 BRA `(.L_x_35) ;  /* 0x00000000001c2947 */ /* 0x000fea0003800000 */
[----:B-1----:R-:W1:Y:S01]  /*0de0*/  LDS R4, [UR16+0x38] ;  /* 0x00003810ff047984 */ /* 0x002e620008000800 */
[----:B------:R-:W-:-:S05]  /*0df0*/  IMAD.MOV.U32 R5, RZ, RZ, 0x3f ;  /* 0x0000003fff057424 */ /* 0x000fca00078e00ff */
[----:B-1----:R-:W-:-:S05]  /*0e00*/  LOP3.LUT R4, R4, 0xff, R5, 0xb8, !PT ;  /* 0x000000ff04047812 */ /* 0x002fca00078eb805 */
[----:B------:R1:W-:Y:S02]  /*0e10*/  STS [UR16+0x38], R4 ;  /* 0x00003804ff007988 */ /* 0x0003e40008000810 */
.L_x_34:
[----:B------:R-:W-:Y:S05]  /*0e20*/  @P2 BREAK B2 ;  /* 0x0000000000022942 */ /* 0x000fea0003800000 */
[----:B------:R-:W-:Y:S05]  /*0e30*/  @P2 BRA `(.L_x_36) ;  /* 0x00000000000c2947 */ /* 0x000fea0003800000 */
[----:B------:R1:W-:Y:S02]  /*0e40*/  STS [UR16+0x20], R3 ;  /* 0x00002003ff007988 */ /* 0x0003e40008000810 */
.L_x_35:
[----:B------:R-:W-:Y:S05]  /*0e50*/  BSYNC B2 ;  /* 0x0000000000027941 */ /* 0x000fea0003800000 */
.L_x_33:
[----:B------:R1:W-:Y:S02]  /*0e60*/  @!P2 STS [UR16+0x24], R2 ;  /* 0x00002402ff00a988 */ /* 0x0003e40008000810 */
.L_x_36:
[----:B------:R-:W-:Y:S05]  /*0e70*/  BSYNC B3 ;  /* 0x0000000000037941 */ /* 0x000fea0003800000 */
.L_x_32:
[----:B------:R-:W-:Y:S05]  /*0e80*/  WARPSYNC.ALL ;  /* 0x0000000000007948 */ /* 0x000fea0003800000 */
[----:B------:R-:W-:Y:S04]  /*0e90*/  BSSY B3, `(.L_x_37) ;  /* 0x000000e000037945 */ /* 0x000fe80003800000 */
[----:B------:R-:W-:Y:S05]  /*0ea0*/  @P2 BRA `(.L_x_38) ;  /* 0x0000000000302947 */ /* 0x000fea0003800000 */
[----:B-1--4-:R-:W1:Y:S01]  /*0eb0*/  LDS R3, [UR16+0x34] ;  /* 0x00003410ff037984 */ /* 0x012e620008000800 */
[----:B--2--5:R-:W2:Y:S03]  /*0ec0*/  LDC.64 R4, c[0x0][0x248] ;  /* 0x00009200ff047b82 */ /* 0x024ea60000000a00 */
[----:B------:R-:W4:Y:S01]  /*0ed0*/  LDS R2, [UR16+0x1c] ;  /* 0x00001c10ff027984 */ /* 0x000f220008000800 */
[C---:B--2---:R-:W-:Y:S01]  /*0ee0*/  SHF.L.U64.HI R5, R4.reuse, 0x1, R5 ;  /* 0x0000000104057819 */ /* 0x044fe20000010205 */
[----:B------:R-:W-:-:S03]  /*0ef0*/  IMAD.SHL.U32 R4, R4, 0x2, RZ ;  /* 0x0000000204047824 */ /* 0x000fc600078e00ff */
[--C-:B------:R-:W-:Y:S02]  /*0f00*/  SHF.R.U32.HI R7, RZ, 0x4, R5.reuse ;  /* 0x00000004ff077819 */ /* 0x100fe40000011605 */
[----:B------:R-:W-:-:S05]  /*0f10*/  SHF.R.U64 R4, R4, 0x4, R5 ;  /* 0x0000000404047819 */ /* 0x000fca0000001205 */
[----:B------:R2:W-:Y:S01]  /*0f20*/  STS [UR16+0xc], R4 ;  /* 0x00000c04ff007988 */ /* 0x0005e20008000810 */
[----:B-1----:R-:W-:Y:S02]  /*0f30*/  LOP3.LUT R3, R3, 0x7, RZ, 0xb8, !PT ;  /* 0x0000000703037812 */ /* 0x002fe400078eb8ff */
[----:B----4-:R-:W-:-:S03]  /*0f40*/  LOP3.LUT R2, R2, 0xf, R7, 0xb8, !PT ;  /* 0x0000000f02027812 */ /* 0x010fc600078eb807 */
[----:B------:R2:W-:Y:S04]  /*0f50*/  STS [UR16+0x34], R3 ;  /* 0x00003403ff007988 */ /* 0x0005e80008000810 */
[----:B------:R2:W-:Y:S02]  /*0f60*/  STS [UR16+0x1c], R2 ;  /* 0x00001c02ff007988 */ /* 0x0005e40008000810 */
.L_x_38:
[----:B------:R-:W-:Y:S05]  /*0f70*/  BSYNC B3 ;  /* 0x0000000000037941 */ /* 0x000fea0003800000 */
.L_x_37:
[----:B------:R-:W-:Y:S04]  /*0f80*/  BSSY B3, `(.L_x_39) ;  /* 0x000001a000037945 */ /* 0x000fe80003800000 */
[----:B------:R-:W-:Y:S04]  /*0f90*/  BSSY B4, `(.L_x_40) ;  /* 0x0000015000047945 */ /* 0x000fe80003800000 */
[----:B------:R-:W-:Y:S05]  /*0fa0*/  @P2 BRA `(.L_x_41) ;  /* 0x0000000000202947 */ /* 0x000fea0003800000 */
[----:B-12---:R-:W1:Y:S02]  /*0fb0*/  LDS R2, [UR16+0x34] ;  /* 0x00003410ff027984 */ /* 0x006e640008000800 */
[----:B-1----:R-:W-:-:S05]  /*0fc0*/  LOP3.LUT R2, R2, 0x38, RZ, 0xb8, !PT ;  /* 0x0000003802027812 */ /* 0x002fca00078eb8ff */
[----:B------:R1:W-:Y:S01]  /*0fd0*/  STS [UR16+0x34], R2 ;  /* 0x00003402ff007988 */ /* 0x0003e20008000810 */
[----:B------:R-:W-:Y:S05]  /*0fe0*/  @P2 BRA `(.L_x_42) ;  /* 0x0000000000202947 */ /* 0x000fea0003800000 */
[----:B-1----:R-:W1:Y:S01]  /*0ff0*/  LDS R2, [UR16+0x8] ;  /* 0x00000810ff027984 */ /* 0x002e620008000800 */
[----:B----4-:R-:W-:-:S05]  /*1000*/  IMAD.MOV.U32 R3, RZ, RZ, 0x780 ;  /* 0x00000780ff037424 */ /* 0x010fca00078e00ff */
[----:B-1----:R-:W-:-:S05]  /*1010*/  LOP3.LUT R2, R2, 0x300, R3, 0xd8, !PT ;  /* 0x0000030002027812 */ /* 0x002fca00078ed803 */
[----:B------:R1:W-:Y:S02]  /*1020*/  STS [UR16+0x8], R2 ;  /* 0x00000802ff007988 */ /* 0x0003e40008000810 */
.L_x_41:
[----:B------:R-:W-:Y:S05]  /*1030*/  @P2 BRA `(.L_x_43) ;  /* 0x0000000000282947 */ /* 0x000fea0003800000 */
[----:B-12---:R-:W1:Y:S02]  /*1040*/  LDS R2, [UR16+0x8] ;  /* 0x00000810ff027984 */ /* 0x006e640008000800 */
[----:B-1----:R-:W-:-:S05]  /*1050*/  LOP3.LUT R2, R2, 0x1800, RZ, 0xb8, !PT ;  /* 0x0000180002027812 */ /* 0x002fca00078eb8ff */
[----:B------:R2:W-:Y:S02]  /*1060*/  STS [UR16+0x8], R2 ;  /* 0x00000802ff007988 */ /* 0x0005e40008000810 */
.L_x_42:
[----:B------:R-:W-:Y:S05]  /*1070*/  @P2 BREAK B4 ;  /* 0x0000000000042942 */ /* 0x000fea0003800000 */
[----:B------:R-:W-:Y:S05]  /*1080*/  @P2 BRA `(.L_x_44) ;  /* 0x0000000000242947 */ /* 0x000fea0003800000 */
[----:B-12---:R-:W1:Y:S01]  /*1090*/  LDS R2, [UR16+0x8] ;  /* 0x00000810ff027984 */ /* 0x006e620008000800 */
[----:B----4-:R-:W-:-:S05]  /*10a0*/  IMAD.MOV.U32 R3, RZ, RZ, 0x6000 ;  /* 0x00006000ff037424 */ /* 0x010fca00078e00ff */
[----:B-1----:R-:W-:-:S04]  /*10b0*/  LOP3.LUT R2, R2, 0x6000, R3, 0xd8, !PT ;  /* 0x0000600002027812 */ /* 0x002fc800078ed803 */
[----:B------:R-:W-:-:S05]  /*10c0*/  LOP3.LUT R2, R2, 0x400000, RZ, 0xb8, !PT ;  /* 0x0040000002027812 */ /* 0x000fca00078eb8ff */
[----:B------:R1:W-:Y:S02]  /*10d0*/  STS [UR16+0x8], R2 ;  /* 0x00000802ff007988 */ /* 0x0003e40008000810 */
.L_x_43:
[----:B------:R-:W-:Y:S05]  /*10e0*/  BSYNC B4 ;  /* 0x0000000000047941 */ /* 0x000fea0003800000 */
.L_x_40:
[----:B-12---:R-:W1:Y:S02]  /*10f0*/  @!P2 LDS R2, [UR16+0x8] ;  /* 0x00000810ff02a984 */ /* 0x006e640008000800 */
[----:B-1----:R-:W-:-:S05]  /*1100*/  @!P2 LOP3.LUT R2, R2, 0x8000, RZ, 0xb8, !PT ;  /* 0x000080000202a812 */ /* 0x002fca00078eb8ff */
[----:B------:R1:W-:Y:S02]  /*1110*/  @!P2 STS [UR16+0x8], R2 ;  /* 0x00000802ff00a988 */ /* 0x0003e40008000810 */
.L_x_44:
[----:B------:R-:W-:Y:S05]  /*1120*/  BSYNC B3 ;  /* 0x0000000000037941 */ /* 0x000fea0003800000 */
.L_x_39:
[----:B------:R-:W-:Y:S05]  /*1130*/  WARPSYNC.ALL ;  /* 0x0000000000007948 */ /* 0x000fea0003800000 */
[----:B------:R-:W-:Y:S01]  /*1140*/  UIADD3 UR5, UR5, 0x100, URZ ;  /* 0x0000010005057890 */ /* 0x000fe2000fffe03f */
[----:B------:R-:W-:Y:S02]  /*1150*/  ISETP.GE.AND P1, PT, R8, 0x1, PT ;  /* 0x000000010800780c */ /* 0x000fe40003f26270 */
[----:B------:R-:W-:Y:S02]  /*1160*/  CS2R R24, SRZ ;  /* 0x0000000000187805 */ /* 0x000fe4000001ff00 */
[----:B------:R-:W-:Y:S01]  /*1170*/  CS2R R26, SRZ ;  /* 0x00000000001a7805 */ /* 0x000fe2000001ff00 */
[----:B------:R-:W-:Y:S01]  /*1180*/  UIADD3 UR28, UP0, UR5, UR28, URZ ;  /* 0x0000001c051c7290 */ /* 0x000fe2000ff1e03f */
[----:B------:R-:W-:-:S02]  /*1190*/  CS2R R28, SRZ ;  /* 0x00000000001c7805 */ /* 0x000fc4000001ff00 */
[----:B------:R-:W-:Y:S02]  /*11a0*/  CS2R R30, SRZ ;  /* 0x00000000001e7805 */ /* 0x000fe4000001ff00 */
[----:B------:R-:W-:Y:S01]  /*11b0*/  CS2R R32, SRZ ;  /* 0x0000000000207805 */ /* 0x000fe2000001ff00 */
[----:B------:R-:W-:Y:S01]  /*11c0*/  ULEA.HI.X.SX32 UR29, UR5, UR29, 0x1, UP0 ;  /* 0x0000001d051d7291 */ /* 0x000fe200080f0e3f */
[----:B------:R-:W-:Y:S01]  /*11d0*/  IMAD.MOV.U32 R34, RZ, RZ, RZ ;  /* 0x000000ffff227224 */ /* 0x000fe200078e00ff */
[----:B------:R-:W-:Y:S10]  /*11e0*/  @P0 BRA `(.L_x_45) ;  /* 0x0000000000280947 */ /* 0x000ff40003800000 */
[----:B-12---:R-:W5:Y:S01]  /*11f0*/  S2R R2, SR_LANEID ;  /* 0x0000000000027919 */ /* 0x006f620000000000 */
[----:B------:R-:W-:Y:S05]  /*1200*/  WARPSYNC.ALL ;  /* 0x0000000000007948 */ /* 0x000fea0003800000 */
[----:B-----5:R-:W-:-:S05]  /*1210*/  IMAD.SHL.U32 R4, R2, 0x4, RZ ;  /* 0x0000000402047824 */ /* 0x020fca00078e00ff */
[----:B------:R-:W1:Y:S01]  /*1220*/  LDS R5, [R4+UR16] ;  /* 0x0000001004057984 */ /* 0x000e620008000800 */
[----:B------:R-:W-:-:S05]  /*1230*/  IADD3 R2, P3, R4, UR28, RZ ;  /* 0x0000001c04027c10 */ /* 0x000fca000ff7e0ff */
[----:B----4-:R-:W-:-:S05]  /*1240*/  IMAD.X R3, RZ, RZ, UR29, P3 ;  /* 0x0000001dff037e24 */ /* 0x010fca00098e06ff */
[----:B-1----:R1:W2:Y:S01]  /*1250*/  ATOMG.E.EXCH.STRONG.GPU PT, RZ, [R2], R5 ;  /* 0x0000000502ff73a8 */ /* 0x0022a200041ee100 */
[----:B------:R-:W-:-:S04]  /*1260*/  DEPBAR {5,4,3,2,1,0} ;  /* 0x0000003f0000791a */ /* 0x000fc80000000000 */
[----:B------:R1:W-:Y:S01]  /*1270*/  UTMACCTL.IV [UR28] ;  /* 0x000000001c0079b9 */ /* 0x0003e20008000000 */
[----:B------:R-:W-:Y:S01]  /*1280*/  NOP ;  /* 0x0000000000007918 */ /* 0x000fe20000000000 */
.L_x_45:
[----:B------:R-:W-:Y:S05]  /*1290*/  @P0 BRA `(.L_x_46) ;  /* 0x00000000000c0947 */ /* 0x000fea0003800000 */
[----:B------:R0:W-:Y:S01]  /*12a0*/  UTMACMDFLUSH ;  /* 0x00000000000079b7 */ /* 0x0001e20000000000 */
[----:B------:R-:W-:Y:S05]  /*12b0*/  @P0 BRA `(.L_x_46) ;  /* 0x0000000000040947 */ /* 0x000fea0003800000 */
[----:B------:R-:W-:-:S04]  /*12c0*/  DEPBAR.LE SB0, 0x0 ;  /* 0x000080000000791a */ /* 0x000fc80000000000 */
.L_x_46:
[----:B------:R-:W-:Y:S05]  /*12d0*/  WARPSYNC.ALL ;  /* 0x0000000000007948 */ /* 0x000fea0003800000 */
[----:B--2---:R-:W-:Y:S01]  /*12e0*/  BAR.SYNC.DEFER_BLOCKING 0x0 ;  /* 0x0000000000007b1d */ /* 0x004fe20000010000 */
[----:B------:R-:W-:Y:S01]  /*12f0*/  USHF.L.U32 UR14, UR30, 0x6, URZ ;  /* 0x000000061e0e7899 */ /* 0x000fe2000800063f */
[----:B------:R-:W-:Y:S01]  /*1300*/  IMAD.MOV.U32 R35, RZ, RZ, RZ ;  /* 0x000000ffff237224 */ /* 0x000fe200078e00ff */
[----:B------:R-:W-:Y:S02]  /*1310*/  CS2R R36, SRZ ;  /* 0x0000000000247805 */ /* 0x000fe4000001ff00 */
[----:B------:R-:W-:-:S02]  /*1320*/  CS2R R38, SRZ ;  /* 0x0000000000267805 */ /* 0x000fc4000001ff00 */
[----:B------:R-:W-:Y:S01]  /*1330*/  CS2R R40, SRZ ;  /* 0x0000000000287805 */ /* 0x000fe2000001ff00 */
[----:B------:R-:W-:Y:S01]  /*1340*/  VOTEU.ALL UP0, P2 ;  /* 0x00000000003f7886 */ /* 0x000fe20001000000 */
[----:B------:R-:W-:Y:S01]  /*1350*/  UMOV UR6, 0x1 ;  /* 0x0000000100067882 */ /* 0x000fe20000000000 */
[----:B------:R-:W-:Y:S01]  /*1360*/  VOTEU.ALL UP1, P2 ;  /* 0x00000000003f7886 */ /* 0x000fe20001020000 */
[----:B------:R-:W-:Y:S01]  /*1370*/  VOTEU.ALL UP2, P2 ;  /* 0x00000000003f7886 */ /* 0x000fe20001040000 */
[----:B------:R-:W-:Y:S01]  /*1380*/  VOTEU.ALL UP3, P2 ;  /* 0x00000000003f7886 */ /* 0x000fe20001060000 */
[----:B------:R-:W-:-:S04]  /*1390*/  @!UP0 UIADD3 UR8, -UR6, 0x100000, URZ ;  /* 0x0010000006088890 */ /* 0x000fc8000fffe13f */
[----:B------:R-:W-:Y:S02]  /*13a0*/  @!UP0 USHF.L.U32 UR9, UR8, 0xb, URZ ;  /* 0x0000000b08098899 */ /* 0x000fe4000800063f */
[----:B------:R-:W-:Y:S01]  /*13b0*/  @!UP0 USHF.L.U32 UR8, UR8, 0x1, URZ ;  /* 0x0000000108088899 */ /* 0x000fe2000800063f */
[----:B------:R-:W-:Y:S01]  /*13c0*/  CS2R R42, SRZ ;  /* 0x00000000002a7805 */ /* 0x000fe2000001ff00 */
        /* <DEDUP_REMOVED lines=12> */
[----:B------:R-:W-:Y:S01]  /*1490*/  VOTEU.ALL UP0, P2 ;  /* 0x00000000003f7886 */ /* 0x000fe20001000000 */
[----:B------:R-:W-:Y:S02]  /*14a0*/  CS2R R50, SRZ ;  /* 0x0000000000327805 */ /* 0x000fe4000001ff00 */
[----:B------:R-:W-:Y:S02]  /*14b0*/  CS2R R52, SRZ ;  /* 0x0000000000347805 */ /* 0x000fe4000001ff00 */
[----:B------:R-:W-:Y:S01]  /*14c0*/  CS2R R54, SRZ ;  /* 0x0000000000367805 */ /* 0x000fe2000001ff00 */
[----:B------:R-:W2:Y:S02]  /*14d0*/  FENCE.VIEW.ASYNC.S ;  /* 0x00000000000073c6 */ /* 0x000ea40000000000 */
[----:B--2---:R-:W2:Y:S02]  /*14e0*/  @!UP0 SYNCS.EXCH.64 URZ, [UR16+0x10000], UR8 ;  /* 0x01000008103f85b2 */ /* 0x004ea40008000100 */
[----:B--2---:R-:W-:Y:S06]  /*14f0*/  BAR.SYNC.DEFER_BLOCKING 0x0 ;  /* 0x0000000000007b1d */ /* 0x004fec0000010000 */
[----:B------:R2:W4:Y:S02]  /*1500*/  @!UP1 SYNCS.EXCH.64 URZ, [UR16+0x10008], UR10 ;  /* 0x0100080a103f95b2 */ /* 0x0005240008000100 */
[----:B----4-:R-:W-:Y:S01]  /*1510*/  BAR.SYNC.DEFER_BLOCKING 0x0 ;  /* 0x0000000000007b1d */ /* 0x010fe20000010000 */
[----:B--2---:R-:W-:-:S05]  /*1520*/  USHF.L.U32 UR11, UR31, 0x6, URZ ;  /* 0x000000061f0b7899 */ /* 0x004fca000800063f */
[----:B------:R2:W4:Y:S02]  /*1530*/  @!UP2 SYNCS.EXCH.64 URZ, [UR16+0x10010], UR12 ;  /* 0x0100100c103fa5b2 */ /* 0x0005240008000100 */
[----:B----4-:R-:W-:Y:S06]  /*1540*/  BAR.SYNC.DEFER_BLOCKING 0x0 ;  /* 0x0000000000007b1d */ /* 0x010fec0000010000 */
[----:B------:R2:W4:Y:S01]  /*1550*/  @!UP3 SYNCS.EXCH.64 URZ, [UR16+0x10018], UR6 ;  /* 0x01001806103fb5b2 */ /* 0x0005220008000100 */
[----:B------:R-:W-:Y:S05]  /*1560*/  @!P1 BRA `(.L_x_47) ;  /* 0x0000000400449947 */ /* 0x000fea0003800000 */
[----:B------:R-:W-:Y:S02]  /*1570*/  CS2R R24, SRZ ;  /* 0x0000000000187805 */ /* 0x000fe4000001ff00 */
[----:B------:R-:W-:Y:S02]  /*1580*/  CS2R R26, SRZ ;  /* 0x00000000001a7805 */ /* 0x000fe4000001ff00 */
[----:B------:R-:W-:Y:S02]  /*1590*/  CS2R R28, SRZ ;  /* 0x00000000001c7805 */ /* 0x000fe4000001ff00 */
[----:B------:R-:W-:Y:S02]  /*15a0*/  CS2R R30, SRZ ;  /* 0x00000000001e7805 */ /* 0x000fe4000001ff00 */
[----:B------:R-:W-:Y:S02]  /*15b0*/  CS2R R32, SRZ ;  /* 0x0000000000207805 */ /* 0x000fe4000001ff00 */
[----:B------:R-:W-:-:S02]  /*15c0*/  CS2R R34, SRZ ;  /* 0x0000000000227805 */ /* 0x000fc4000001ff00 */
        /* <DEDUP_REMOVED lines=9> */
[----:B------:R-:W-:Y:S01]  /*1660*/  CS2R R54, SRZ ;  /* 0x0000000000367805 */ /* 0x000fe2000001ff00 */
[----:B------:R-:W-:Y:S01]  /*1670*/  UMOV UR5, URZ ;  /* 0x0000003f00057c82 */ /* 0x000fe20008000000 */
[----:B------:R-:W-:-:S05]  /*1680*/  UMOV UR10, URZ ;  /* 0x0000003f000a7c82 */ /* 0x000fca0008000000 */
.L_x_49:
[----:B----4-:R-:W-:Y:S01]  /*1690*/  BAR.SYNC.DEFER_BLOCKING 0x0 ;  /* 0x0000000000007b1d */ /* 0x010fe20000010000 */
[----:B------:R-:W-:Y:S01]  /*16a0*/  ULEA UR17, UR5, UR16, 0x3 ;  /* 0x0000001005117291 */ /* 0x000fe2000f8e183f */
[----:B-1----:R-:W-:Y:S01]  /*16b0*/  @!P2 IMAD.MOV.U32 R2, RZ, RZ, 0x4000 ;  /* 0x00004000ff02a424 */ /* 0x002fe200078e00ff */
[----:B------:R-:W-:Y:S01]  /*16c0*/  ELECT P0, URZ, PT ;  /* 0x00000000003f782f */ /* 0x000fe20003800000 */
[----:B------:R-:W-:-:S03]  /*16d0*/  ULEA UR8, UR5, UR16, 0xd ;  /* 0x0000001005087291 */ /* 0x000fc6000f8e683f */
[----:B------:R-:W-:Y:S02]  /*16e0*/  ISETP.LT.U32.AND P0, PT, R6, 0x20, P0 ;  /* 0x000000200600780c */ /* 0x000fe40000701070 */
[----:B------:R-:W-:Y:S01]  /*16f0*/  ELECT P1, URZ, PT ;  /* 0x00000000003f782f */ /* 0x000fe20003820000 */
[----:B--2---:R-:W-:-:S03]  /*1700*/  UIADD3 UR12, UR8, 0x8000, URZ ;  /* 0x00008000080c7890 */ /* 0x004fc6000fffe03f */
[----:B------:R-:W-:Y:S01]  /*1710*/  ISETP.LT.U32.AND P1, PT, R6, 0x20, P1 ;  /* 0x000000200600780c */ /* 0x000fe20000f21070 */
[----:B------:R-:W-:-:S06]  /*1720*/  UMOV UR15, UR10 ;  /* 0x0000000a000f7c82 */ /* 0x000fcc0008000000 */
[----:B------:R-:W-:Y:S01]  /*1730*/  VOTEU.ANY UP0, P0 ;  /* 0x00000000003f7886 */ /* 0x000fe20000000100 */
[----:B------:R-:W-:Y:S01]  /*1740*/  VOTEU.ANY UP2, P0 ;  /* 0x00000000003f7886 */ /* 0x000fe20000040100 */
[----:B------:R1:W-:Y:S01]  /*1750*/  @!P2 SYNCS.ARRIVE.TRANS64 RZ, [UR17+0x10000], R2 ;  /* 0x01000002ffffa9a7 */ /* 0x0003e20008000011 */
[----:B------:R2:W-:Y:S06]  /*1760*/  MEMBAR.ALL.CTA ;  /* 0x0000000000007992 */ /* 0x0005ec0000008000 */
[----:B--2---:R-:W2:Y:S01]  /*1770*/  FENCE.VIEW.ASYNC.S ;  /* 0x00000000000073c6 */ /* 0x004ea20000000000 */
[----:B------:R-:W-:Y:S01]  /*1780*/  @UP0 UIADD3 UR9, UR17, 0x10000, URZ ;  /* 0x0001000011090890 */ /* 0x000fe2000fffe03f */
[----:B------:R-:W-:Y:S01]  /*1790*/  @UP0 UMOV UR6, UR24 ;  /* 0x0000001800060c82 */ /* 0x000fe20008000000 */
[----:B------:R-:W-:Y:S01]  /*17a0*/  @UP0 UMOV UR7, UR25 ;  /* 0x0000001900070c82 */ /* 0x000fe20008000000 */
[----:B--2---:R-:W-:Y:S01]  /*17b0*/  VOTEU.ANY UP1, P1 ;  /* 0x00000000003f7886 */ /* 0x004fe20000820100 */
[----:B------:R-:W-:Y:S01]  /*17c0*/  VOTEU.ANY UP3, P1 ;  /* 0x00000000003f7886 */ /* 0x000fe20000860100 */
[----:B-1----:R-:W-:-:S03]  /*17d0*/  IMAD.U32 R2, RZ, RZ, UR4 ;  /* 0x00000004ff027e24 */ /* 0x002fc6000f8e00ff */
[----:B------:R-:W-:Y:S01]  /*17e0*/  @UP1 UIADD3 UR13, UR17, 0x10000, URZ ;  /* 0x00010000110d1890 */ /* 0x000fe2000fffe03f */
[----:B------:R-:W-:Y:S01]  /*17f0*/  @UP1 UMOV UR18, UR26 ;  /* 0x0000001a00121c82 */ /* 0x000fe20008000000 */
[----:B------:R-:W-:Y:S01]  /*1800*/  @UP1 UMOV UR19, UR27 ;  /* 0x0000001b00131c82 */ /* 0x000fe20008000000 */
[----:B------:R-:W-:Y:S01]  /*1810*/  SHF.L.U32 R2, R2, 0x1f, RZ ;  /* 0x0000001f02027819 */ /* 0x000fe200000006ff */
[----:B------:R-:W-:Y:S06]  /*1820*/  BAR.SYNC.DEFER_BLOCKING 0x0 ;  /* 0x0000000000007b1d */ /* 0x000fec0000010000 */
[----:B------:R1:W-:Y:S02]  /*1830*/  @UP2 UTMALDG.2D [UR8], [UR6] ;  /* 0x00000008060025b4 */ /* 0x0003e40008008000 */
[----:B------:R-:W-:Y:S06]  /*1840*/  BAR.SYNC.DEFER_BLOCKING 0x0 ;  /* 0x0000000000007b1d */ /* 0x000fec0000010000 */
[----:B------:R1:W-:Y:S02]  /*1850*/  @UP3 UTMALDG.2D [UR12], [UR18] ;  /* 0x0000000c120035b4 */ /* 0x0003e40008008000 */
[----:B------:R-:W-:Y:S06]  /*1860*/  BAR.SYNC.DEFER_BLOCKING 0x0 ;  /* 0x0000000000007b1d */ /* 0x000fec0000010000 */
[----:B------:R-:W2:Y:S02]  /*1870*/  SYNCS.PHASECHK.TRANS64.TRYWAIT P0, [UR17+0x10000], R2 ;  /* 0x01000002ff0075a7 */ /* 0x000ea40008000151 */
[----:B-12---:R-:W-:Y:S05]  /*1880*/  @!P0 BRA `(.L_x_48) ;  /* 0x00000004006c8947 */ /* 0x006fea0003800000 */
.L_x_50:
[----:B------:R-:W-:Y:S01]  /*1890*/  USHF.R.U32.HI UR20, URZ, 0x4, UR8 ;  /* 0x000000043f147899 */ /* 0x000fe20008011608 */
[----:B------:R-:W-:Y:S02]  /*18a0*/  WARPGROUP.DEPBAR.LE gsb0, 0x0 ;  /* 0x00008000000079c5 */ /* 0x000fe40000010000 */
[----:B------:R-:W-:Y:S01]  /*18b0*/  USHF.R.U32.HI UR22, URZ, 0x4, UR12 ;  /* 0x000000043f167899 */ /* 0x000fe2000801160c */
[----:B------:R-:W-:Y:S01]  /*18c0*/  WARPGROUP.ARRIVE ;  /* 0x00000000000079c5 */ /* 0x000fe20000000000 */
[----:B------:R-:W-:Y:S01]  /*18d0*/  USGXT.U32 UR20, UR20, 0xe ;  /* 0x0000000e1414789a */ /* 0x000fe20008000000 */
[----:B------:R-:W1:Y:S01]  /*18e0*/  LDC R2, c[0x0][0x230] ;  /* 0x00008c00ff027b82 */ /* 0x000e620000000800 */
[----:B------:R-:W-:Y:S01]  /*18f0*/  USGXT.U32 UR22, UR22, 0xe ;  /* 0x0000000e1616789a */ /* 0x000fe20008000000 */
[----:B------:R-:W-:Y:S01]  /*1900*/  UMOV UR21, 0x40000040 ;  /* 0x4000004000157882 */ /* 0x000fe20000000000 */
[----:B------:R-:W-:Y:S01]  /*1910*/  UMOV UR23, 0x40000040 ;  /* 0x4000004000177882 */ /* 0x000fe20000000000 */
[----:B------:R-:W-:Y:S01]  /*1920*/  UMOV UR6, URZ ;  /* 0x0000003f00067c82 */ /* 0x000fe20008000000 */
[----:B------:R-:W-:Y:S01]  /*1930*/  UMOV UR7, URZ ;  /* 0x0000003f00077c82 */ /* 0x000fe20008000000 */
[----:B------:R-:W-:-:S02]  /*1940*/  UIADD3 UR10, UR10, 0x40, URZ ;  /* 0x000000400a0a7890 */ /* 0x000fc4000fffe03f */
[----:B------:R-:W-:Y:S02]  /*1950*/  UIADD3 UR5, UR5, 0x1, URZ ;  /* 0x0000000105057890 */ /* 0x000fe4000fffe03f */
[----:B------:R-:W-:Y:S01]  /*1960*/  HGMMA.64x64x16.F32 R24, gdesc[UR20].tnspB, R24 ;  /* 0x40e00000141879f0 */ /* 0x000fe20008700818 */
[----:B------:R-:W-:Y:S02]  /*1970*/  UIADD3 UR20, UP0, UR20, 0x2, URZ ;  /* 0x0000000214147890 */ /* 0x000fe4000ff1e03f */
[----:B------:R-:W-:Y:S02]  /*1980*/  UIADD3 UR22, UP1, UR22, 0x80, URZ ;  /* 0x0000008016167890 */ /* 0x000fe4000ff3e03f */
[----:B------:R-:W-:Y:S02]  /*1990*/  UIADD3.X UR21, UR6, 0x40000040, URZ, UP0, !UPT ;  /* 0x4000004006157890 */ /* 0x000fe400087fe43f */
[----:B------:R-:W-:Y:S02]  /*19a0*/  UIADD3.X UR23, UR7, 0x40000040, URZ, UP1, !UPT ;  /* 0x4000004007177890 */ /* 0x000fe40008ffe43f */
[----:B------:R-:W-:-:S02]  /*19b0*/  UIADD3.64 UR32, UR20, 0x2, URZ ;  /* 0x0000000214207897 */ /* 0x000fc4000fffe03f */
[----:B------:R-:W-:Y:S02]  /*19c0*/  UIADD3.64 UR34, UR22, 0x80, URZ ;  /* 0x0000008016227897 */ /* 0x000fe4000fffe03f */
[----:B------:R-:W-:Y:S01]  /*19d0*/  UISETP.NE.U32.AND UP0, UPT, UR5, 0x4, UPT ;  /* 0x000000040500788c */ /* 0x000fe2000bf05070 */
[----:B-1----:R-:W-:-:S03]  /*19e0*/  ISETP.LE.AND P0, PT, R2, UR10, PT ;  /* 0x0000000a02007c0c */ /* 0x002fc6000bf03270 */
[----:B------:R-:W-:Y:S02]  /*19f0*/  USEL UR6, URZ, 0x1, UP0 ;  /* 0x000000013f067887 */ /* 0x000fe40008000000 */
[----:B------:R-:W-:Y:S02]  /*1a00*/  USEL UR5, UR5, URZ, UP0 ;  /* 0x0000003f05057287 */ /* 0x000fe40008000000 */
[----:B------:R-:W-:Y:S01]  /*1a10*/  ULOP3.LUT UR4, UR4, UR6, URZ, 0x3c, !UPT ;  /* 0x0000000604047292 */ /* 0x000fe2000f8e3c3f */
[----:B------:R-:W-:Y:S01]  /*1a20*/  HGMMA.64x64x16.F32 R24, gdesc[UR20].tnspB, R24 ;  /* 0x40e00000141879f0 */ /* 0x000fe20008700818 */
[----:B------:R-:W-:Y:S02]  /*1a30*/  UIADD3.64 UR20, UR20, 0x4, URZ ;  /* 0x0000000414147897 */ /* 0x000fe4000fffe03f */
[----:B------:R-:W-:Y:S01]  /*1a40*/  UIADD3.64 UR22, UR22, 0x100, URZ ;  /* 0x0000010016167897 */ /* 0x000fe2000fffe03f */
[----:B------:R-:W-:Y:S08]  /*1a50*/  HGMMA.64x64x16.F32 R24, gdesc[UR32].tnspB, R24 ;  /* 0x40e00000201879f0 */ /* 0x000ff00008700818 */
[----:B------:R-:W-:Y:S01]  /*1a60*/  HGMMA.64x64x16.F32 R24, gdesc[UR20].tnspB, R24, gsb0 ;  /* 0x40e00000141879f0 */ /* 0x000fe20008000818 */
[----:B------:R-:W-:Y:S05]  /*1a70*/  @!P0 BRA `(.L_x_49) ;  /* 0xfffffffc00048947 */ /* 0x000fea000383ffff */
.L_x_47:
[----:B------:R-:W-:Y:S02]  /*1a80*/  WARPGROUP.DEPBAR.LE gsb0, 0x0 ;  /* 0x00008000000079c5 */ /* 0x000fe40000010000 */
[----:B----4-:R-:W-:Y:S01]  /*1a90*/  BAR.SYNC.DEFER_BLOCKING 0x0 ;  /* 0x0000000000007b1d */ /* 0x010fe20000010000 */
[C---:B-1----:R-:W-:Y:S01]  /*1aa0*/  IMAD.SHL.U32 R2, R0.reuse, 0x80, RZ ;  /* 0x0000008000027824 */ /* 0x042fe200078e00ff */
[----:B------:R-:W-:Y:S01]  /*1ab0*/  F2FP.F16.F32.PACK_AB R24, R25, R24 ;  /* 0x000000181918723e */ /* 0x000fe200000000ff */
[----:B------:R-:W-:Y:S01]  /*1ac0*/  IMAD.SHL.U32 R3, R0, 0x40, RZ ;  /* 0x0000004000037824 */ /* 0x000fe200078e00ff */
[----:B------:R-:W-:Y:S02]  /*1ad0*/  F2FP.F16.F32.PACK_AB R25, R27, R26 ;  /* 0x0000001a1b19723e */ /* 0x000fe400000000ff */
[----:B------:R-:W-:Y:S02]  /*1ae0*/  ELECT P0, URZ, PT ;  /* 0x00000000003f782f */ /* 0x000fe40003800000 */
[----:B------:R-:W-:Y:S01]  /*1af0*/  LOP3.LUT R2, R2, 0x780, RZ, 0xc0, !PT ;  /* 0x0000078002027812 */ /* 0x000fe200078ec0ff */
[----:B------:R-:W-:Y:S01]  /*1b00*/  UMOV UR17, UR14 ;  /* 0x0000000e00117c82 */ /* 0x000fe20008000000 */
[----:B------:R-:W-:Y:S01]  /*1b10*/  F2FP.F16.F32.PACK_AB R32, R33, R32 ;  /* 0x000000202120723e */ /* 0x000fe200000000ff */
[----:B------:R-:W-:Y:S01]  /*1b20*/  UMOV UR18, UR11 ;  /* 0x0000000b00127c82 */ /* 0x000fe20008000000 */
[----:B-----5:R-:W-:Y:S01]  /*1b30*/  LOP3.LUT R4, R2, 0x1800, R3, 0xf8, !PT ;  /* 0x0000180002047812 */ /* 0x020fe200078ef803 */
[----:B------:R-:W-:Y:S01]  /*1b40*/  IMAD.SHL.U32 R2, R0, 0x10, RZ ;  /* 0x0000001000027824 */ /* 0x000fe200078e00ff */
[----:B------:R-:W-:-:S02]  /*1b50*/  F2FP.F16.F32.PACK_AB R26, R29, R28 ;  /* 0x0000001c1d1a723e */ /* 0x000fc400000000ff */
[----:B------:R-:W-:Y:S02]  /*1b60*/  F2FP.F16.F32.PACK_AB R27, R31, R30 ;  /* 0x0000001e1f1b723e */ /* 0x000fe400000000ff */
[----:B------:R-:W-:Y:S02]  /*1b70*/  LOP3.LUT R3, R2, 0x70, RZ, 0xc0, !PT ;  /* 0x0000007002037812 */ /* 0x000fe400078ec0ff */
[----:B------:R-:W-:Y:S02]  /*1b80*/  F2FP.F16.F32.PACK_AB R33, R35, R34 ;  /* 0x000000222321723e */ /* 0x000fe400000000ff */
[----:B------:R-:W-:Y:S02]  /*1b90*/  LOP3.LUT R3, R3, 0x10, R0, 0x78, !PT ;  /* 0x0000001003037812 */ /* 0x000fe400078e7800 */
[----:B------:R-:W-:Y:S01]  /*1ba0*/  F2FP.F16.F32.PACK_AB R40, R41, R40 ;  /* 0x000000282928723e */ /* 0x000fe200000000ff */
[----:B------:R-:W1:Y:S02]  /*1bb0*/  @!P2 SYNCS.CCTL.IV [UR16+0x10000] ;  /* 0x01000000ff00a9b1 */ /* 0x000e640008000010 */
[----:B-1----:R-:W-:Y:S01]  /*1bc0*/  BAR.SYNC.DEFER_BLOCKING 0x0 ;  /* 0x0000000000007b1d */ /* 0x002fe20000010000 */
[----:B------:R-:W-:-:S02]  /*1bd0*/  LOP3.LUT R3, R4, R3, RZ, 0xfc, !PT ;  /* 0x0000000304037212 */ /* 0x000fc400078efcff */
[----:B------:R-:W-:Y:S02]  /*1be0*/  F2FP.F16.F32.PACK_AB R34, R37, R36 ;  /* 0x000000242522723e */ /* 0x000fe400000000ff */
[C---:B------:R-:W-:Y:S01]  /*1bf0*/  LOP3.LUT R2, R3.reuse, 0x20, RZ, 0x3c, !PT ;  /* 0x0000002003027812 */ /* 0x040fe200078e3cff */
[C---:B------:R-:W-:Y:S01]  /*1c00*/  VIADD R0, R3.reuse, UR16 ;  /* 0x0000001003007c36 */ /* 0x040fe20008000000 */
[C---:B------:R-:W-:Y:S02]  /*1c10*/  LOP3.LUT R4, R3.reuse, 0x40, RZ, 0x3c, !PT ;  /* 0x0000004003047812 */ /* 0x040fe400078e3cff */
[----:B------:R-:W-:Y:S01]  /*1c20*/  LOP3.LUT R3, R3, 0x60, RZ, 0x3c, !PT ;  /* 0x0000006003037812 */ /* 0x000fe200078e3cff */
[----:B------:R-:W-:Y:S01]  /*1c30*/  VIADD R2, R2, UR16 ;  /* 0x0000001002027c36 */ /* 0x000fe20008000000 */
[----:B------:R-:W-:Y:S01]  /*1c40*/  F2FP.F16.F32.PACK_AB R35, R39, R38 ;  /* 0x000000262723723e */ /* 0x000fe200000000ff */
[----:B------:R-:W-:Y:S01]  /*1c50*/  VIADD R4, R4, UR16 ;  /* 0x0000001004047c36 */ /* 0x000fe20008000000 */
[----:B------:R-:W-:Y:S01]  /*1c60*/  F2FP.F16.F32.PACK_AB R41, R43, R42 ;  /* 0x0000002a2b29723e */ /* 0x000fe200000000ff */
[----:B------:R-:W-:Y:S01]  /*1c70*/  VIADD R3, R3, UR16 ;  /* 0x0000001003037c36 */ /* 0x000fe20008000000 */
[----:B------:R-:W-:-:S02]  /*1c80*/  F2FP.F16.F32.PACK_AB R48, R49, R48 ;  /* 0x000000303130723e */ /* 0x000fc400000000ff */
[----:B------:R-:W-:Y:S02]  /*1c90*/  F2FP.F16.F32.PACK_AB R42, R45, R44 ;  /* 0x0000002c2d2a723e */ /* 0x000fe400000000ff */
[----:B------:R-:W-:Y:S02]  /*1ca0*/  F2FP.F16.F32.PACK_AB R43, R47, R46 ;  /* 0x0000002e2f2b723e */ /* 0x000fe400000000ff */
[----:B------:R-:W-:Y:S02]  /*1cb0*/  F2FP.F16.F32.PACK_AB R49, R51, R50 ;  /* 0x000000323331723e */ /* 0x000fe400000000ff */
[----:B------:R-:W-:Y:S01]  /*1cc0*/  F2FP.F16.F32.PACK_AB R50, R53, R52 ;  /* 0x000000343532723e */ /* 0x000fe200000000ff */
[----:B------:R-:W1:Y:S02]  /*1cd0*/  @!P2 SYNCS.CCTL.IV [UR16+0x10008] ;  /* 0x01000800ff00a9b1 */ /* 0x000e640008000010 */
[----:B-1----:R-:W-:Y:S01]  /*1ce0*/  BAR.SYNC.DEFER_BLOCKING 0x0 ;  /* 0x0000000000007b1d */ /* 0x002fe20000010000 */
[----:B------:R-:W-:-:S02]  /*1cf0*/  F2FP.F16.F32.PACK_AB R51, R55, R54 ;  /* 0x000000363733723e */ /* 0x000fc400000000ff */
[----:B------:R-:W-:-:S13]  /*1d00*/  ISETP.LT.U32.AND P0, PT, R6, 0x20, P0 ;  /* 0x000000200600780c */ /* 0x000fda0000701070 */
[----:B------:R-:W-:Y:S01]  /*1d10*/  VOTEU.ANY UP0, P0 ;  /* 0x00000000003f7886 */ /* 0x000fe20000000100 */
[----:B------:R-:W-:-:S04]  /*1d20*/  VOTEU.ANY UP1, P0 ;  /* 0x00000000003f7886 */ /* 0x000fc80000020100 */
[----:B--2---:R-:W-:Y:S01]  /*1d30*/  @UP0 UMOV UR6, UR28 ;  /* 0x0000001c00060c82 */ /* 0x004fe20008000000 */
[----:B------:R-:W-:Y:S01]  /*1d40*/  @UP0 UMOV UR7, UR29 ;  /* 0x0000001d00070c82 */ /* 0x000fe20008000000 */
[----:B------:R-:W1:Y:S02]  /*1d50*/  @!P2 SYNCS.CCTL.IV [UR16+0x10010] ;  /* 0x01001000ff00a9b1 */ /* 0x000e640008000010 */
[----:B-1----:R-:W-:Y:S06]  /*1d60*/  BAR.SYNC.DEFER_BLOCKING 0x0 ;  /* 0x0000000000007b1d */ /* 0x002fec0000010000 */
[----:B------:R-:W1:Y:S02]  /*1d70*/  @!P2 SYNCS.CCTL.IV [UR16+0x10018] ;  /* 0x01001800ff00a9b1 */ /* 0x000e640008000010 */
[----:B-1----:R-:W-:Y:S04]  /*1d80*/  STSM.16.M88.4 [R0], R24 ;  /* 0x0000001800007844 */ /* 0x002fe80000000200 */
[----:B------:R-:W-:Y:S04]  /*1d90*/  STSM.16.M88.4 [R2], R32 ;  /* 0x0000002002007844 */ /* 0x000fe80000000200 */
[----:B------:R-:W-:Y:S04]  /*1da0*/  STSM.16.M88.4 [R4], R40 ;  /* 0x0000002804007844 */ /* 0x000fe80000000200 */
[----:B------:R-:W-:Y:S01]  /*1db0*/  STSM.16.M88.4 [R3], R48 ;  /* 0x0000003003007844 */ /* 0x000fe20000000200 */
[----:B------:R1:W-:Y:S06]  /*1dc0*/  MEMBAR.ALL.CTA ;  /* 0x0000000000007992 */ /* 0x0003ec0000008000 */
[----:B-1----:R-:W1:Y:S02]  /*1dd0*/  FENCE.VIEW.ASYNC.S ;  /* 0x00000000000073c6 */ /* 0x002e640000000000 */
[----:B-1----:R-:W-:Y:S06]  /*1de0*/  BAR.SYNC.DEFER_BLOCKING 0x0 ;  /* 0x0000000000007b1d */ /* 0x002fec0000010000 */
[----:B------:R1:W-:Y:S01]  /*1df0*/  @UP1 UTMASTG.2D [UR16], [UR6] ;  /* 0x00000010060013b5 */ /* 0x0003e20008008000 */
[----:B------:R0:W-:Y:S01]  /*1e00*/  UTMACMDFLUSH ;  /* 0x00000000000079b7 */ /* 0x0001e20000000000 */
[----:B------:R-:W-:-:S04]  /*1e10*/  DEPBAR.LE SB0, 0x0 ;  /* 0x000080000000791a */ /* 0x000fc80000000000 */
[----:B------:R-:W-:Y:S06]  /*1e20*/  BAR.SYNC.DEFER_BLOCKING 0x0 ;  /* 0x0000000000007b1d */ /* 0x000fec0000010000 */
[----:B-1----:R-:W-:Y:S05]  /*1e30*/  EXIT ;  /* 0x000000000000794d */ /* 0x002fea0003800000 */
.L_x_48:
[----:B------:R-:W1:Y:S02]  /*1e40*/  SYNCS.PHASECHK.TRANS64.TRYWAIT P0, [UR17+0x10000], R2 ;  /* 0x01000002ff0075a7 */ /* 0x000e640008000151 */
[----:B-1----:R-:W-:Y:S05]  /*1e50*/  @!P0 BRA `(.L_x_48) ;  /* 0xfffffffc00f88947 */ /* 0x002fea000383ffff */
[----:B------:R-:W-:Y:S05]  /*1e60*/  BRA `(.L_x_50) ;  /* 0xfffffff800887947 */ /* 0x000fea000383ffff */
.L_x_51:
[----:B------:R-:W-:-:S00]  /*1e70*/  BRA `(.L_x_51) ;  /* 0xfffffffc00fc7947 */ /* 0x000fc0000383ffff */
[----:B------:R-:W-:-:S00]  /*1e80*/  NOP ;  /* 0x0000000000007918 */ /* 0x000fc00000000000 */
[----:B------:R-:W-:-:S00]  /*1e90*/  NOP ;  /* 0x0000000000007918 */ /* 0x000fc00000000000 */
[----:B------:R-:W-:-:S00]  /*1ea0*/  NOP ;  /* 0x0000000000007918 */ /* 0x000fc00000000000 */
[----:B------:R-:W-:-:S00]  /*1eb0*/  NOP ;  /* 0x0000000000007918 */ /* 0x000fc00000000000 */
[----:B------:R-:W-:-:S00]  /*1ec0*/  NOP ;  /* 0x0000000000007918 */ /* 0x000fc00000000000 */
[----:B------:R-:W-:-:S00]  /*1ed0*/  NOP ;  /* 0x0000000000007918 */ /* 0x000fc00000000000 */
[----:B------:R-:W-:-:S00]  /*1ee0*/  NOP ;  /* 0x0000000000007918 */ /* 0x000fc00000000000 */
[----:B------:R-:W-:-:S00]  /*1ef0*/  NOP ;  /* 0x0000000000007918 */ /* 0x000fc00000000000 */
.L_x_52:


//--------------------- .nv.shared.gluon_wgmma    --------------------------
	.section	.nv.shared.gluon_wgmma,"aw",@nobits
	.sectionflags	@""
	.align	16
	.zero		1024


//--------------------- .nv.shared.reserved.0     --------------------------
	.section	.nv.shared.reserved.0,"aw",@nobits
	.weak		__nv_reservedSMEM_offset_0_alias
	.size		__nv_reservedSMEM_offset_0_alias, 0, 0
	.other		__nv_reservedSMEM_offset_0_alias,@"STO_CUDA_RESERVED_SHARED STV_DEFAULT"
__nv_reservedSMEM_offset_0_alias:
	.zero		0


//--------------------- .nv.constant0.gluon_wgmma --------------------------
	.section	.nv.constant0.gluon_wgmma,"a",@progbits
	.sectionflags	@""
	.align	4
.nv.constant0.gluon_wgmma:
	.zero		608


//--------------------- SYMBOLS --------------------------

	.type		.nv.reservedSmem.offset0,@object
	.size		.nv.reservedSmem.offset0,0x4
